# CuTe-DSL kernel — source=cudnn_frontend_dsl family=gemm_swiglu_bs
# config = {"ab_dtype": "Float4E2M1FN", "sf_vec": 16, "vector_f32": true, "mma_mn": [256, 256], "cluster_mn": [2, 1]}


// ===== COMPILED SASS (sm_100a) =====

	.target	sm_100a

	.elftype	@"ET_EXEC"


//--------------------- .note.nv.tkinfo           --------------------------
	.section	.note.nv.tkinfo,"",@"SHT_NOTE"
	.sectionflags	@"SHF_NOTE_NV_TKINFO"
	.tkinfo
        /*0018*/ 	.word	0x00000081
        /*0030*/ 	.string	""
        /*0030*/ 	.string	"ptxas"
        /*0030*/ 	.string	"Cuda compilation tools, release 12.9, V12.9.83"
        /*0030*/ 	.string	"Build system must define TOOLS_VERSION_EXTENDED"
        /*0030*/ 	.string	"-O 3 -arch sm_100a "



//--------------------- .note.nv.cuver            --------------------------
	.section	.note.nv.cuver,"",@"SHT_NOTE"
	.sectionflags	@"SHF_NOTE_NV_CUVER"
        /*0018*/ 	.short	0x0001
        /*001a*/ 	.short	0x0064
        /*001c*/ 	.short	0x0001
        /*001e*/ 	.short	0x0000
        /*0020*/ 	.short	0x0001
        /*0022*/ 	.short	0x0000


//--------------------- .nv.info                  --------------------------
	.section	.nv.info,"",@"SHT_CUDA_INFO"
	.align	4


	//----- nvinfo : EIATTR_REGCOUNT
	.align		4
        /*0000*/ 	.byte	0x04, 0x2f
        /*0002*/ 	.short	(.L_6 - .L_5)
	.align		4
.L_5:
        /*0004*/ 	.word	index@(kernel_cutlass_kernel_cudnngemm_swigludense_blockscaled_gemm_persistent_swiglu_interleaved_quantSm100BlockScaledPersistentDenseGemmKernel_object_at__TiledMMA_ThrLayoutVMNK21111000_Permuta_0)
        /*0008*/ 	.word	0x0000006a


	//----- nvinfo : EIATTR_FRAME_SIZE
	.align		4
.L_6:
        /*000c*/ 	.byte	0x04, 0x11
        /*000e*/ 	.short	(.L_8 - .L_7)
	.align		4
.L_7:
        /*0010*/ 	.word	index@($__internal_2_$__cuda_sm10x_tcgen05_guardrail_trap_unallocated_columns_being_dealloced)
        /*0014*/ 	.word	0x00000000


	//----- nvinfo : EIATTR_FRAME_SIZE
	.align		4
.L_8:
        /*0018*/ 	.byte	0x04, 0x11
        /*001a*/ 	.short	(.L_10 - .L_9)
	.align		4
.L_9:
        /*001c*/ 	.word	index@($__internal_1_$__cuda_sm10x_tcgen05_guardrail_trap_phase_invalid_during_alloc)
        /*0020*/ 	.word	0x00000000


	//----- nvinfo : EIATTR_FRAME_SIZE
	.align		4
.L_10:
        /*0024*/ 	.byte	0x04, 0x11
        /*0026*/ 	.short	(.L_12 - .L_11)
	.align		4
.L_11:
        /*0028*/ 	.word	index@($__internal_0_$__cuda_sm10x_tcgen05_guardrail_trap_col_being_dealloced_not_returned_by_alloc)
        /*002c*/ 	.word	0x00000000


	//----- nvinfo : EIATTR_FRAME_SIZE
	.align		4
.L_12:
        /*0030*/ 	.byte	0x04, 0x11
        /*0032*/ 	.short	(.L_14 - .L_13)
	.align		4
.L_13:
        /*0034*/ 	.word	index@(kernel_cutlass_kernel_cudnngemm_swigludense_blockscaled_gemm_persistent_swiglu_interleaved_quantSm100BlockScaledPersistentDenseGemmKernel_object_at__TiledMMA_ThrLayoutVMNK21111000_Permuta_0)
        /*0038*/ 	.word	0x00000000


	//----- nvinfo : EIATTR_MIN_STACK_SIZE
	.align		4
.L_14:
        /*003c*/ 	.byte	0x04, 0x12
        /*003e*/ 	.short	(.L_16 - .L_15)
	.align		4
.L_15:
        /*0040*/ 	.word	index@(kernel_cutlass_kernel_cudnngemm_swigludense_blockscaled_gemm_persistent_swiglu_interleaved_quantSm100BlockScaledPersistentDenseGemmKernel_object_at__TiledMMA_ThrLayoutVMNK21111000_Permuta_0)
        /*0044*/ 	.word	0x00000000
.L_16:


//--------------------- .nv.info.kernel_cutlass_kernel_cudnngemm_swigludense_blockscaled_gemm_persistent_swiglu_interleaved_quantSm100BlockScaledPersistentDenseGemmKernel_object_at__TiledMMA_ThrLayoutVMNK21111000_Permuta_0 --------------------------
	.section	.nv.info.kernel_cutlass_kernel_cudnngemm_swigludense_blockscaled_gemm_persistent_swiglu_interleaved_quantSm100BlockScaledPersistentDenseGemmKernel_object_at__TiledMMA_ThrLayoutVMNK21111000_Permuta_0,"",@"SHT_CUDA_INFO"
	.sectionflags	@""
	.align	4


	//----- nvinfo : EIATTR_CUDA_API_VERSION
	.align		4
        /*0000*/ 	.byte	0x04, 0x37
        /*0002*/ 	.short	(.L_18 - .L_17)
.L_17:
        /*0004*/ 	.word	0x00000081


	//----- nvinfo : EIATTR_KPARAM_INFO
	.align		4
.L_18:
        /*0008*/ 	.byte	0x04, 0x17
        /*000a*/ 	.short	(.L_20 - .L_19)
.L_19:
        /*000c*/ 	.word	0x00000000
        /*0010*/ 	.short	0x000b
        /*0012*/ 	.short	0x0364
        /*0014*/ 	.byte	0x00, 0xf0, 0x11, 0x00


	//----- nvinfo : EIATTR_KPARAM_INFO
	.align		4
.L_20:
        /*0018*/ 	.byte	0x04, 0x17
        /*001a*/ 	.short	(.L_22 - .L_21)
.L_21:
        /*001c*/ 	.word	0x00000000
        /*0020*/ 	.short	0x000a
        /*0022*/ 	.short	0x0358
        /*0024*/ 	.byte	0x00, 0xf0, 0x31, 0x00


	//----- nvinfo : EIATTR_KPARAM_INFO
	.align		4
.L_22:
        /*0028*/ 	.byte	0x04, 0x17
        /*002a*/ 	.short	(.L_24 - .L_23)
.L_23:
        /*002c*/ 	.word	0x00000000
        /*0030*/ 	.short	0x0009
        /*0032*/ 	.short	0x034c
        /*0034*/ 	.byte	0x00, 0xf0, 0x31, 0x00


	//----- nvinfo : EIATTR_KPARAM_INFO
	.align		4
.L_24:
        /*0038*/ 	.byte	0x04, 0x17
        /*003a*/ 	.short	(.L_26 - .L_25)
.L_25:
        /*003c*/ 	.word	0x00000000
        /*0040*/ 	.short	0x0008
        /*0042*/ 	.short	0x0340
        /*0044*/ 	.byte	0x00, 0xf0, 0x31, 0x00


	//----- nvinfo : EIATTR_KPARAM_INFO
	.align		4
.L_26:
        /*0048*/ 	.byte	0x04, 0x17
        /*004a*/ 	.short	(.L_28 - .L_27)
.L_27:
        /*004c*/ 	.word	0x00000000
        /*0050*/ 	.short	0x0007
        /*0052*/ 	.short	0x02c0
        /*0054*/ 	.byte	0x00, 0xf0, 0x01, 0x02


	//----- nvinfo : EIATTR_KPARAM_INFO
	.align		4
.L_28:
        /*0058*/ 	.byte	0x04, 0x17
        /*005a*/ 	.short	(.L_30 - .L_29)
.L_29:
        /*005c*/ 	.word	0x00000000
        /*0060*/ 	.short	0x0006
        /*0062*/ 	.short	0x0240
        /*0064*/ 	.byte	0x00, 0xf0, 0x01, 0x02


	//----- nvinfo : EIATTR_KPARAM_INFO
	.align		4
.L_30:
        /*0068*/ 	.byte	0x04, 0x17
        /*006a*/ 	.short	(.L_32 - .L_31)
.L_31:
        /*006c*/ 	.word	0x00000000
        /*0070*/ 	.short	0x0005
        /*0072*/ 	.short	0x01c0
        /*0074*/ 	.byte	0x00, 0xf0, 0x01, 0x02


	//----- nvinfo : EIATTR_KPARAM_INFO
	.align		4
.L_32:
        /*0078*/ 	.byte	0x04, 0x17
        /*007a*/ 	.short	(.L_34 - .L_33)
.L_33:
        /*007c*/ 	.word	0x00000000
        /*0080*/ 	.short	0x0004
        /*0082*/ 	.short	0x0140
        /*0084*/ 	.byte	0x00, 0xf0, 0x01, 0x02


	//----- nvinfo : EIATTR_KPARAM_INFO
	.align		4
.L_34:
        /*0088*/ 	.byte	0x04, 0x17
        /*008a*/ 	.short	(.L_36 - .L_35)
.L_35:
        /*008c*/ 	.word	0x00000000
        /*0090*/ 	.short	0x0003
        /*0092*/ 	.short	0x00c0
        /*0094*/ 	.byte	0x00, 0xf0, 0x01, 0x02


	//----- nvinfo : EIATTR_KPARAM_INFO
	.align		4
.L_36:
        /*0098*/ 	.byte	0x04, 0x17
        /*009a*/ 	.short	(.L_38 - .L_37)
.L_37:
        /*009c*/ 	.word	0x00000000
        /*00a0*/ 	.short	0x0002
        /*00a2*/ 	.short	0x0040
        /*00a4*/ 	.byte	0x00, 0xf0, 0x01, 0x02


	//----- nvinfo : EIATTR_KPARAM_INFO
	.align		4
.L_38:
        /*00a8*/ 	.byte	0x04, 0x17
        /*00aa*/ 	.short	(.L_40 - .L_39)
.L_39:
        /*00ac*/ 	.word	0x00000000
        /*00b0*/ 	.short	0x0001
        /*00b2*/ 	.short	0x000c
        /*00b4*/ 	.byte	0x00, 0xf0, 0x31, 0x00


	//----- nvinfo : EIATTR_KPARAM_INFO
	.align		4
.L_40:
        /*00b8*/ 	.byte	0x04, 0x17
        /*00ba*/ 	.short	(.L_42 - .L_41)
.L_41:
        /*00bc*/ 	.word	0x00000000
        /*00c0*/ 	.short	0x0000
        /*00c2*/ 	.short	0x0000
        /*00c4*/ 	.byte	0x00, 0xf0, 0x31, 0x00


	//----- nvinfo : EIATTR_AT_ENTRY_FRAGMENTS
	.align		4
.L_42:
        /*00c8*/ 	.byte	0x04, 0x4f
        /*00ca*/ 	.short	(.L_44 - .L_43)


	//   ....[0]....
.L_43:
        /*00cc*/ 	.word	0x00000004


	//   ....[1]....
        /*00d0*/ 	.word	0x00000005


	//----- nvinfo : EIATTR_RESERVED_SMEM_USED
	.align		4
.L_44:
        /*00d4*/ 	.byte	0x01, 0x41
	.zero		2


	//----- nvinfo : EIATTR_SPARSE_MMA_MASK
	.align		4
        /*00d8*/ 	.byte	0x03, 0x50
        /*00da*/ 	.short	0x0000


	//----- nvinfo : EIATTR_TCGEN05_2CTA_USED
	.align		4
        /*00dc*/ 	.byte	0x01, 0x52
	.zero		2


	//----- nvinfo : EIATTR_MAXREG_COUNT
	.align		4
        /*00e0*/ 	.byte	0x03, 0x1b
        /*00e2*/ 	.short	0x00ff


	//----- nvinfo : EIATTR_NUM_BARRIERS
	.align		4
        /*00e4*/ 	.byte	0x02, 0x4c
        /*00e6*/ 	.byte	0x03
	.zero		1


	//----- nvinfo : EIATTR_INT_WARP_WIDE_INSTR_OFFSETS
	.align		4
        /*00e8*/ 	.byte	0x04, 0x31
        /*00ea*/ 	.short	(.L_46 - .L_45)


	//   ....[0]....
.L_45:
        /*00ec*/ 	.word	0x00004940


	//   ....[1]....
        /*00f0*/ 	.word	0x00004970


	//----- nvinfo : EIATTR_COOP_GROUP_MASK_REGIDS
	.align		4
.L_46:
        /*00f4*/ 	.byte	0x04, 0x29
        /*00f6*/ 	.short	(.L_48 - .L_47)


	//   ....[0]....
.L_47:
        /*00f8*/ 	.word	0xffffffff


	//   ....[1]....
        /*00fc*/ 	.word	0xffffffff


	//   ....[2]....
        /*0100*/ 	.word	0xffffffff


	//   ....[3]....
        /*0104*/ 	.word	0xffffffff


	//   ....[4]....
        /*0108*/ 	.word	0xffffffff


	//----- nvinfo : EIATTR_COOP_GROUP_INSTR_OFFSETS
	.align		4
.L_48:
        /*010c*/ 	.byte	0x04, 0x28
        /*010e*/ 	.short	(.L_50 - .L_49)


	//   ....[0]....
.L_49:
        /*0110*/ 	.word	0x00000540


	//   ....[1]....
        /*0114*/ 	.word	0x00002120


	//   ....[2]....
        /*0118*/ 	.word	0x00002730


	//   ....[3]....
        /*011c*/ 	.word	0x000047c0


	//   ....[4]....
        /*0120*/ 	.word	0x00004a20


	//----- nvinfo : EIATTR_VRC_CTA_INIT_COUNT
	.align		4
.L_50:
        /*0124*/ 	.byte	0x02, 0x4a
        /*0126*/ 	.byte	0x80
	.zero		1


	//----- nvinfo : EIATTR_MBARRIER_INSTR_OFFSETS
	.align		4
        /*0128*/ 	.byte	0x04, 0x39
        /*012a*/ 	.short	(.L_52 - .L_51)


	//   ....[0]....
.L_51:
        /*012c*/ 	.word	0x000003b0
        /*0130*/ 	.word	0x000000ff
        /*0134*/ 	.word	0x00000000
        /*0138*/ 	.short	0x0100
        /*013a*/ 	.byte	0x04
	.zero		1


	//   ....[1]....
        /*013c*/ 	.word	0x000003c0
        /*0140*/ 	.word	0x000000ff
        /*0144*/ 	.word	0x00000008
        /*0148*/ 	.short	0x0100
        /*014a*/ 	.byte	0x04
	.zero		1


	//   ....[2]....
        /*014c*/ 	.word	0x000003d0
        /*0150*/ 	.word	0x000000ff
        /*0154*/ 	.word	0x00000010
        /*0158*/ 	.short	0x0100
        /*015a*/ 	.byte	0x04
	.zero		1


	//   ....[3]....
        /*015c*/ 	.word	0x000003e0
        /*0160*/ 	.word	0x000000ff
        /*0164*/ 	.word	0x00000018
        /*0168*/ 	.short	0x0100
        /*016a*/ 	.byte	0x04
	.zero		1


	//   ....[4]....
        /*016c*/ 	.word	0x000003f0
        /*0170*/ 	.word	0x000000ff
        /*0174*/ 	.word	0x00000020
        /*0178*/ 	.short	0x0100
        /*017a*/ 	.byte	0x04
	.zero		1


	//   ....[5]....
        /*017c*/ 	.word	0x00000400
        /*0180*/ 	.word	0x000000ff
        /*0184*/ 	.word	0x00000028
        /*0188*/ 	.short	0x0100
        /*018a*/ 	.byte	0x04
	.zero		1


	//   ....[6]....
        /*018c*/ 	.word	0x00000410
        /*0190*/ 	.word	0x000000ff
        /*0194*/ 	.word	0x00000030
        /*0198*/ 	.short	0x0100
        /*019a*/ 	.byte	0x05
	.zero		1


	//   ....[7]....
        /*019c*/ 	.word	0x00000420
        /*01a0*/ 	.word	0x000000ff
        /*01a4*/ 	.word	0x00000038
        /*01a8*/ 	.short	0x0100
        /*01aa*/ 	.byte	0x05
	.zero		1


	//   ....[8]....
        /*01ac*/ 	.word	0x000004d0
        /*01b0*/ 	.word	0x000000ff
        /*01b4*/ 	.word	0x00000040
        /*01b8*/ 	.short	0x0100
        /*01ba*/ 	.byte	0x06
	.zero		1


	//   ....[9]....
        /*01bc*/ 	.word	0x00000970
        /*01c0*/ 	.word	0x000000ff
        /*01c4*/ 	.word	0x00000018
        /*01c8*/ 	.short	0x010a
        /*01ca*/ 	.byte	0x05
	.zero		1


	//   ....[10]....
        /*01cc*/ 	.word	0x00000b30
        /*01d0*/ 	.word	0x000000ff
        /*01d4*/ 	.word	0x00000018
        /*01d8*/ 	.short	0x010a
        /*01da*/ 	.byte	0x04
	.zero		1


	//   ....[11]....
        /*01dc*/ 	.word	0x00000dd0
        /*01e0*/ 	.word	0x000000ff
        /*01e4*/ 	.word	0x00000018
        /*01e8*/ 	.short	0x010a
        /*01ea*/ 	.byte	0x0e
	.zero		1


	//   ....[12]....
        /*01ec*/ 	.word	0x00001120
        /*01f0*/ 	.word	0x000000ff
        /*01f4*/ 	.word	0x00000018
        /*01f8*/ 	.short	0x010a
        /*01fa*/ 	.byte	0x04
	.zero		1


	//   ....[13]....
        /*01fc*/ 	.word	0x00001720
        /*0200*/ 	.word	0x000000ff
        /*0204*/ 	.word	0x00000000
        /*0208*/ 	.short	0x010a
        /*020a*/ 	.byte	0x05
	.zero		1


	//   ....[14]....
        /*020c*/ 	.word	0x00001730
        /*0210*/ 	.word	0x000000ff
        /*0214*/ 	.word	0x00000038
        /*0218*/ 	.short	0x010a
        /*021a*/ 	.byte	0x31
	.zero		1


	//   ....[15]....
        /*021c*/ 	.word	0x000019c0
        /*0220*/ 	.word	0x000000ff
        /*0224*/ 	.word	0x00000000
        /*0228*/ 	.short	0x010a
        /*022a*/ 	.byte	0x1c
	.zero		1


	//   ....[16]....
        /*022c*/ 	.word	0x00001cb0
        /*0230*/ 	.word	0x000000ff
        /*0234*/ 	.word	0x00000000
        /*0238*/ 	.short	0x010a
        /*023a*/ 	.byte	0x06
	.zero		1


	//   ....[17]....
        /*023c*/ 	.word	0x00001db0
        /*0240*/ 	.word	0x00000005
        /*0244*/ 	.word	0x00000038
        /*0248*/ 	.short	0x010a
        /*024a*/ 	.byte	0xff
	.zero		1


	//   ....[18]....
        /*024c*/ 	.word	0x00001df0
        /*0250*/ 	.word	0x00000005
        /*0254*/ 	.word	0x00000038
        /*0258*/ 	.short	0x010a
        /*025a*/ 	.byte	0xff
	.zero		1


	//   ....[19]....
        /*025c*/ 	.word	0x00001ee0
        /*0260*/ 	.word	0x000000ff
        /*0264*/ 	.word	0x00000040
        /*0268*/ 	.short	0x0100
        /*026a*/ 	.byte	0x06
	.zero		1


	//   ....[20]....
        /*026c*/ 	.word	0x00001fe0
        /*0270*/ 	.word	0x000000ff
        /*0274*/ 	.word	0x00000040
        /*0278*/ 	.short	0x0100
        /*027a*/ 	.byte	0x06
	.zero		1


	//   ....[21]....
        /*027c*/ 	.word	0x000020d0
        /*0280*/ 	.word	0x000000ff
        /*0284*/ 	.word	0x00000040
        /*0288*/ 	.short	0x0100
        /*028a*/ 	.byte	0x06
	.zero		1


	//   ....[22]....
        /*028c*/ 	.word	0x000023a0
        /*0290*/ 	.word	0x00000000
        /*0294*/ 	.word	0x00000000
        /*0298*/ 	.short	0x010a
        /*029a*/ 	.byte	0xff
	.zero		1


	//   ....[23]....
        /*029c*/ 	.word	0x000023c0
        /*02a0*/ 	.word	0x00000000
        /*02a4*/ 	.word	0x00000000
        /*02a8*/ 	.short	0x010a
        /*02aa*/ 	.byte	0xff
	.zero		1


	//   ....[24]....
        /*02ac*/ 	.word	0x000025a0
        /*02b0*/ 	.word	0x00000008
        /*02b4*/ 	.word	0x00000000
        /*02b8*/ 	.short	0x010a
        /*02ba*/ 	.byte	0xff
	.zero		1


	//   ....[25]....
        /*02bc*/ 	.word	0x000025c0
        /*02c0*/ 	.word	0x00000008
        /*02c4*/ 	.word	0x00000000
        /*02c8*/ 	.short	0x010a
        /*02ca*/ 	.byte	0xff
	.zero		1


	//   ....[26]....
        /*02cc*/ 	.word	0x000026b0
        /*02d0*/ 	.word	0x00000008
        /*02d4*/ 	.word	0x00000000
        /*02d8*/ 	.short	0x0101
        /*02da*/ 	.byte	0xff
	.zero		1


	//   ....[27]....
        /*02dc*/ 	.word	0x00002ea0
        /*02e0*/ 	.word	0x000000ff
        /*02e4*/ 	.word	0x00000030
        /*02e8*/ 	.short	0x010a
        /*02ea*/ 	.byte	0x07
	.zero		1


	//   ....[28]....
        /*02ec*/ 	.word	0x00004510
        /*02f0*/ 	.word	0x0000004e
        /*02f4*/ 	.word	0x00000000
        /*02f8*/ 	.short	0x0101
        /*02fa*/ 	.byte	0xff
	.zero		1


	//   ....[29]....
        /*02fc*/ 	.word	0x00004790
        /*0300*/ 	.word	0x00000005
        /*0304*/ 	.word	0x00000000
        /*0308*/ 	.short	0x0101
        /*030a*/ 	.byte	0xff
	.zero		1


	//   ....[30]....
        /*030c*/ 	.word	0x000047a0
        /*0310*/ 	.word	0x00000002
        /*0314*/ 	.word	0x00000040
        /*0318*/ 	.short	0x010a
        /*031a*/ 	.byte	0xff
	.zero		1


	//   ....[31]....
        /*031c*/ 	.word	0x00004b00
        /*0320*/ 	.word	0x000000ff
        /*0324*/ 	.word	0x00000040
        /*0328*/ 	.short	0x0100
        /*032a*/ 	.byte	0x06
	.zero		1


	//   ....[32]....
        /*032c*/ 	.word	0x00004b70
        /*0330*/ 	.word	0x00000000
        /*0334*/ 	.word	0x00000018
        /*0338*/ 	.short	0x010a
        /*033a*/ 	.byte	0xff
	.zero		1


	//   ....[33]....
        /*033c*/ 	.word	0x00004bf0
        /*0340*/ 	.word	0x00000000
        /*0344*/ 	.word	0x00000018
        /*0348*/ 	.short	0x010a
        /*034a*/ 	.byte	0xff
	.zero		1


	//   ....[34]....
        /*034c*/ 	.word	0x00004c70
        /*0350*/ 	.word	0x00000000
        /*0354*/ 	.word	0x00000038
        /*0358*/ 	.short	0x010a
        /*035a*/ 	.byte	0xff
	.zero		1


	//   ....[35]....
        /*035c*/ 	.word	0x00004cf0
        /*0360*/ 	.word	0x00000000
        /*0364*/ 	.word	0x00000000
        /*0368*/ 	.short	0x010a
        /*036a*/ 	.byte	0xff
	.zero		1


	//   ....[36]....
        /*036c*/ 	.word	0x00004d50
        /*0370*/ 	.word	0x00000000
        /*0374*/ 	.word	0x00000000
        /*0378*/ 	.short	0x010a
        /*037a*/ 	.byte	0xff
	.zero		1


	//   ....[37]....
        /*037c*/ 	.word	0x00004db0
        /*0380*/ 	.word	0x00000008
        /*0384*/ 	.word	0x00000000
        /*0388*/ 	.short	0x010a
        /*038a*/ 	.byte	0xff
	.zero		1


	//   ....[38]....
        /*038c*/ 	.word	0x00004e20
        /*0390*/ 	.word	0x00000002
        /*0394*/ 	.word	0x00000030
        /*0398*/ 	.short	0x010a
        /*039a*/ 	.byte	0xff
	.zero		1


	//   ....[39]....
        /*039c*/ 	.word	0x00004e70
        /*03a0*/ 	.word	0x00000002
        /*03a4*/ 	.word	0x00000040
        /*03a8*/ 	.short	0x010a
        /*03aa*/ 	.byte	0xff
	.zero		1


	//----- nvinfo : EIATTR_NUM_MBARRIERS
	.align		4
.L_52:
        /*03ac*/ 	.byte	0x03, 0x38
        /*03ae*/ 	.short	0x000d


	//----- nvinfo : EIATTR_EXIT_INSTR_OFFSETS
	.align		4
        /*03b0*/ 	.byte	0x04, 0x1c
        /*03b2*/ 	.short	(.L_54 - .L_53)


	//   ....[0]....
.L_53:
        /*03b4*/ 	.word	0x00004b30


	//----- nvinfo : EIATTR_REQNTID
	.align		4
.L_54:
        /*03b8*/ 	.byte	0x04, 0x10
        /*03ba*/ 	.short	(.L_56 - .L_55)
.L_55:
        /*03bc*/ 	.word	0x000000c0
        /*03c0*/ 	.word	0x00000001
        /*03c4*/ 	.word	0x00000001


	//----- nvinfo : EIATTR_CRS_STACK_SIZE
	.align		4
.L_56:
        /*03c8*/ 	.byte	0x04, 0x1e
        /*03ca*/ 	.short	(.L_58 - .L_57)
.L_57:
        /*03cc*/ 	.word	0x00000000


	//----- nvinfo : EIATTR_CBANK_PARAM_SIZE
	.align		4
.L_58:
        /*03d0*/ 	.byte	0x03, 0x19
        /*03d2*/ 	.short	0x0368


	//----- nvinfo : EIATTR_PARAM_CBANK
	.align		4
        /*03d4*/ 	.byte	0x04, 0x0a
        /*03d6*/ 	.short	(.L_60 - .L_59)
	.align		4
.L_59:
        /*03d8*/ 	.word	index@(.nv.constant0.kernel_cutlass_kernel_cudnngemm_swigludense_blockscaled_gemm_persistent_swiglu_interleaved_quantSm100BlockScaledPersistentDenseGemmKernel_object_at__TiledMMA_ThrLayoutVMNK21111000_Permuta_0)
        /*03dc*/ 	.short	0x0380
        /*03de*/ 	.short	0x0368


	//----- nvinfo : EIATTR_SW_WAR
	.align		4
.L_60:
        /*03e0*/ 	.byte	0x04, 0x36
        /*03e2*/ 	.short	(.L_62 - .L_61)
.L_61:
        /*03e4*/ 	.word	0x00000008
.L_62:


//--------------------- .nv.compat                --------------------------
	.section	.nv.compat,"",@"SHT_CUDA_COMPAT_INFO"
	.align	4
        /*0000*/ 	.byte	0x02, 0x02, 0x02, 0x00, 0x02, 0x05, 0x05, 0x00, 0x02, 0x03, 0x01, 0x00, 0x02, 0x06, 0x01, 0x00


//--------------------- .nv.callgraph             --------------------------
	.section	.nv.callgraph,"",@"SHT_CUDA_CALLGRAPH"
	.align	4
	.sectionentsize	8
	.align		4
        /*0000*/ 	.word	0x00000000
	.align		4
        /*0004*/ 	.word	0xffffffff
	.align		4
        /*0008*/ 	.word	0x00000000
	.align		4
        /*000c*/ 	.word	0xfffffffe
	.align		4
        /*0010*/ 	.word	0x00000000
	.align		4
        /*0014*/ 	.word	0xfffffffd
	.align		4
        /*0018*/ 	.word	0x00000000
	.align		4
        /*001c*/ 	.word	0xfffffffc


//--------------------- .text.kernel_cutlass_kernel_cudnngemm_swigludense_blockscaled_gemm_persistent_swiglu_interleaved_quantSm100BlockScaledPersistentDenseGemmKernel_object_at__TiledMMA_ThrLayoutVMNK21111000_Permuta_0 --------------------------
	.section	.text.kernel_cutlass_kernel_cudnngemm_swigludense_blockscaled_gemm_persistent_swiglu_interleaved_quantSm100BlockScaledPersistentDenseGemmKernel_object_at__TiledMMA_ThrLayoutVMNK21111000_Permuta_0,"ax",@progbits
	.align	128
        .global         kernel_cutlass_kernel_cudnngemm_swigludense_blockscaled_gemm_persistent_swiglu_interleaved_quantSm100BlockScaledPersistentDenseGemmKernel_object_at__TiledMMA_ThrLayoutVMNK21111000_Permuta_0
        .type           kernel_cutlass_kernel_cudnngemm_swigludense_blockscaled_gemm_persistent_swiglu_interleaved_quantSm100BlockScaledPersistentDenseGemmKernel_object_at__TiledMMA_ThrLayoutVMNK21111000_Permuta_0,@function
        .size           kernel_cutlass_kernel_cudnngemm_swigludense_blockscaled_gemm_persistent_swiglu_interleaved_quantSm100BlockScaledPersistentDenseGemmKernel_object_at__TiledMMA_ThrLayoutVMNK21111000_Permuta_0,(.L_x_67 - kernel_cutlass_kernel_cudnngemm_swigludense_blockscaled_gemm_persistent_swiglu_interleaved_quantSm100BlockScaledPersistentDenseGemmKernel_object_at__TiledMMA_ThrLayoutVMNK21111000_Permuta_0)
        .other          kernel_cutlass_kernel_cudnngemm_swigludense_blockscaled_gemm_persistent_swiglu_interleaved_quantSm100BlockScaledPersistentDenseGemmKernel_object_at__TiledMMA_ThrLayoutVMNK21111000_Permuta_0,@"STO_CUDA_ENTRY STV_DEFAULT"
kernel_cutlass_kernel_cudnngemm_swigludense_blockscaled_gemm_persistent_swiglu_interleaved_quantSm100BlockScaledPersistentDenseGemmKernel_object_at__TiledMMA_ThrLayoutVMNK21111000_Permuta_0:
.text.kernel_cutlass_kernel_cudnngemm_swigludense_blockscaled_gemm_persistent_swiglu_interleaved_quantSm100BlockScaledPersistentDenseGemmKernel_object_at__TiledMMA_ThrLayoutVMNK21111000_Permuta_0:
[----:B------:R-:W1:Y:S01]  /*0000*/  LDC R1, c[0x0][0x37c] ;  /* 0x0000df00ff017b82 */ /* 0x000e620000000800 */
[----:B------:R-:W2:Y:S07]  /*0010*/  S2R R4, SR_TID.X ;  /* 0x0000000000047919 */ /* 0x000eae0000002100 */
[----:B------:R-:W3:Y:S01]  /*0020*/  S2UR UR49, SR_CgaCtaId ;  /* 0x00000000003179c3 */ /* 0x000ee20000008800 */
[----:B------:R-:W4:Y:S01]  /*0030*/  LDCU.U8 UR4, c[0x0][0x381] ;  /* 0x00007020ff0477ac */ /* 0x000f220008000000 */
[----:B------:R-:W5:Y:S06]  /*0040*/  LDCU.U8 UR5, c[0x0][0x382] ;  /* 0x00007040ff0577ac */ /* 0x000f6c0008000000 */
[----:B------:R-:W2:Y:S01]  /*0050*/  S2UR UR73, SR_CTAID.X ;  /* 0x00000000004979c3 */ /* 0x000ea20000002500 */
[----:B------:R-:W2:Y:S01]  /*0060*/  LDCU UR6, c[0x0][0x36c] ;  /* 0x00006d80ff0677ac */ /* 0x000ea20008000800 */
[----:B----4-:R-:W-:-:S04]  /*0070*/  ULOP3.LUT UR4, UR4, 0x1, URZ, 0xc0, !UPT ;  /* 0x0000000104047892 */ /* 0x010fc8000f8ec0ff */
[----:B------:R-:W-:Y:S02]  /*0080*/  UISETP.NE.U32.AND UP5, UPT, UR4, 0x1, UPT ;  /* 0x000000010400788c */ /* 0x000fe4000bfa5070 */
[----:B---3--:R-:W-:Y:S02]  /*0090*/  ULEA.HI UR7, UR49, UR49, URZ, 0x1 ;  /* 0x0000003131077291 */ /* 0x008fe4000f8f08ff */
[----:B-----5:R-:W-:Y:S02]  /*00a0*/  ULOP3.LUT UR5, UR5, 0x1, URZ, 0xc0, !UPT ;  /* 0x0000000105057892 */ /* 0x020fe4000f8ec0ff */
[----:B------:R-:W-:Y:S01]  /*00b0*/  ULOP3.LUT UR4, UR7, 0xfffffffe, URZ, 0xc0, !UPT ;  /* 0xfffffffe07047892 */ /* 0x000fe2000f8ec0ff */
[----:B--2---:R-:W-:Y:S01]  /*00c0*/  SHF.R.U32.HI R0, RZ, 0x5, R4 ;  /* 0x00000005ff007819 */ /* 0x004fe20000011604 */
[----:B------:R-:W-:Y:S01]  /*00d0*/  IMAD.U32 R91, RZ, RZ, UR7 ;  /* 0x00000007ff5b7e24 */ /* 0x000fe2000f8e00ff */
[----:B------:R-:W-:Y:S02]  /*00e0*/  ULOP3.LUT UR73, UR73, 0x1, URZ, 0xc0, !UPT ;  /* 0x0000000149497892 */ /* 0x000fe4000f8ec0ff */
[----:B------:R-:W-:Y:S01]  /*00f0*/  R2UR UR77, R0 ;  /* 0x00000000004d72ca */ /* 0x000fe200000e0000 */
[----:B------:R-:W-:Y:S01]  /*0100*/  IMAD.U32 R90, RZ, RZ, UR4 ;  /* 0x00000004ff5a7e24 */ /* 0x000fe2000f8e00ff */
[----:B------:R-:W-:-:S02]  /*0110*/  UISETP.EQ.U32.AND UP2, UPT, UR6, 0x1, UPT ;  /* 0x000000010600788c */ /* 0x000fc4000bf42070 */
[----:B------:R-:W-:-:S09]  /*0120*/  UISETP.NE.U32.AND UP6, UPT, UR5, 0x1, UPT ;  /* 0x000000010500788c */ /* 0x000fd2000bfc5070 */
[----:B------:R-:W-:Y:S02]  /*0130*/  UISETP.NE.AND UP4, UPT, UR77, 0x5, UPT ;  /* 0x000000054d00788c */ /* 0x000fe4000bf85270 */
[----:B------:R-:W-:-:S07]  /*0140*/  UISETP.NE.AND UP3, UPT, UR77, URZ, UPT ;  /* 0x000000ff4d00728c */ /* 0x000fce000bf65270 */
[----:B-1----:R-:W-:Y:S05]  /*0150*/  BRA.U UP4, `(.L_x_0) ;  /* 0x0000000104507547 */ /* 0x002fea000b800000 */
[----:B------:R-:W1:Y:S02]  /*0160*/  LDCU.64 UR4, c[0x0][0x348] ;  /* 0x00006900ff0477ac */ /* 0x000e640008000a00 */
[----:B-1----:R-:W-:Y:S02]  /*0170*/  UIADD3 UR14, UP1, UPT, UR4, 0x40, URZ ;  /* 0x00000040040e7890 */ /* 0x002fe4000ff3e0ff */
[----:B------:R-:W-:Y:S02]  /*0180*/  UIADD3 UR12, UP0, UPT, UR4, 0xc0, URZ ;  /* 0x000000c0040c7890 */ /* 0x000fe4000ff1e0ff */
[----:B------:R-:W-:Y:S02]  /*0190*/  UIADD3.X UR15, UPT, UPT, URZ, UR5, URZ, UP1, !UPT ;  /* 0x00000005ff0f7290 */ /* 0x000fe40008ffe4ff */
[----:B------:R-:W-:Y:S02]  /*01a0*/  UIADD3 UR10, UP1, UPT, UR4, 0x140, URZ ;  /* 0x00000140040a7890 */ /* 0x000fe4000ff3e0ff */
[----:B------:R-:W-:-:S02]  /*01b0*/  UIADD3.X UR13, UPT, UPT, URZ, UR5, URZ, UP0, !UPT ;  /* 0x00000005ff0d7290 */ /* 0x000fc400087fe4ff */
[----:B------:R-:W-:Y:S02]  /*01c0*/  UIADD3 UR8, UP0, UPT, UR4, 0x1c0, URZ ;  /* 0x000001c004087890 */ /* 0x000fe4000ff1e0ff */
[----:B------:R-:W-:Y:S01]  /*01d0*/  UIADD3.X UR11, UPT, UPT, URZ, UR5, URZ, UP1, !UPT ;  /* 0x00000005ff0b7290 */ /* 0x000fe20008ffe4ff */
[----:B------:R1:W-:Y:S01]  /*01e0*/  UTMACCTL.PF [UR14] ;  /* 0x000000000e0079b9 */ /* 0x0003e20008040000 */
[----:B------:R-:W-:-:S03]  /*01f0*/  UIADD3 UR6, UP1, UPT, UR4, 0x240, URZ ;  /* 0x0000024004067890 */ /* 0x000fc6000ff3e0ff */
[----:B------:R1:W-:Y:S01]  /*0200*/  UTMACCTL.PF [UR12] ;  /* 0x000000000c0079b9 */ /* 0x0003e20008040000 */
[----:B------:R-:W-:-:S03]  /*0210*/  UIADD3.X UR9, UPT, UPT, URZ, UR5, URZ, UP0, !UPT ;  /* 0x00000005ff097290 */ /* 0x000fc600087fe4ff */
[----:B------:R1:W-:Y:S01]  /*0220*/  UTMACCTL.PF [UR10] ;  /* 0x000000000a0079b9 */ /* 0x0003e20008040000 */
[----:B------:R-:W-:Y:S02]  /*0230*/  UIADD3 UR4, UP0, UPT, UR4, 0x2c0, URZ ;  /* 0x000002c004047890 */ /* 0x000fe4000ff1e0ff */
[----:B------:R-:W-:-:S03]  /*0240*/  UIADD3.X UR7, UPT, UPT, URZ, UR5, URZ, UP1, !UPT ;  /* 0x00000005ff077290 */ /* 0x000fc60008ffe4ff */
[----:B------:R1:W-:Y:S01]  /*0250*/  UTMACCTL.PF [UR8] ;  /* 0x00000000080079b9 */ /* 0x0003e20008040000 */
[----:B------:R-:W-:-:S05]  /*0260*/  UIADD3.X UR5, UPT, UPT, URZ, UR5, URZ, UP0, !UPT ;  /* 0x00000005ff057290 */ /* 0x000fca00087fe4ff */
[----:B------:R1:W-:Y:S04]  /*0270*/  UTMACCTL.PF [UR6] ;  /* 0x00000000060079b9 */ /* 0x0003e80008040000 */
[----:B------:R1:W-:Y:S02]  /*0280*/  UTMACCTL.PF [UR4] ;  /* 0x00000000040079b9 */ /* 0x0003e40008040000 */
[----:B-1----:R-:W-:Y:S01]  /*0290*/  NOP ;  /* 0x0000000000007918 */ /* 0x002fe20000000000 */
.L_x_0:
[----:B------:R-:W-:Y:S05]  /*02a0*/  BRA.U UP3, `(.L_x_1) ;  /* 0x0000000103647547 */ /* 0x000fea000b800000 */
[----:B------:R-:W-:Y:S01]  /*02b0*/  UMOV UR4, 0x400 ;  /* 0x0000040000047882 */ /* 0x000fe20000000000 */
[----:B------:R-:W-:Y:S01]  /*02c0*/  UMOV UR8, 0x1 ;  /* 0x0000000100087882 */ /* 0x000fe20000000000 */
[----:B------:R-:W-:Y:S02]  /*02d0*/  ULEA UR4, UR49, UR4, 0x18 ;  /* 0x0000000431047291 */ /* 0x000fe4000f8ec0ff */
[----:B------:R-:W-:-:S04]  /*02e0*/  UIADD3 UR6, UPT, UPT, -UR8, 0x100000, URZ ;  /* 0x0010000008067890 */ /* 0x000fc8000fffe1ff */
[----:B------:R-:W-:Y:S02]  /*02f0*/  USHF.L.U32 UR7, UR6, 0xb, URZ ;  /* 0x0000000b06077899 */ /* 0x000fe400080006ff */
[----:B------:R-:W-:Y:S01]  /*0300*/  USHF.L.U32 UR6, UR6, 0x1, URZ ;  /* 0x0000000106067899 */ /* 0x000fe200080006ff */
[----:B------:R-:W-:Y:S01]  /*0310*/  UMOV UR5, 0x400 ;  /* 0x0000040000057882 */ /* 0x000fe20000000000 */
[----:B------:R-:W-:Y:S01]  /*0320*/  UMOV UR10, 0x8 ;  /* 0x00000008000a7882 */ /* 0x000fe20000000000 */
[----:B------:R-:W-:Y:S02]  /*0330*/  ULEA UR5, UR49, UR5, 0x18 ;  /* 0x0000000531057291 */ /* 0x000fe4000f8ec0ff */
[----:B------:R-:W-:-:S04]  /*0340*/  UIADD3 UR8, UPT, UPT, -UR8, 0x100000, URZ ;  /* 0x0010000008087890 */ /* 0x000fc8000fffe1ff */
[----:B------:R-:W-:Y:S02]  /*0350*/  USHF.L.U32 UR9, UR8, 0xb, URZ ;  /* 0x0000000b08097899 */ /* 0x000fe400080006ff */
[----:B------:R-:W-:Y:S02]  /*0360*/  USHF.L.U32 UR8, UR8, 0x1, URZ ;  /* 0x0000000108087899 */ /* 0x000fe400080006ff */
[----:B------:R-:W-:-:S04]  /*0370*/  UIADD3 UR10, UPT, UPT, -UR10, 0x100000, URZ ;  /* 0x001000000a0a7890 */ /* 0x000fc8000fffe1ff */
[----:B------:R-:W-:Y:S02]  /*0380*/  USHF.L.U32 UR11, UR10, 0xb, URZ ;  /* 0x0000000b0a0b7899 */ /* 0x000fe400080006ff */
[----:B------:R-:W-:Y:S01]  /*0390*/  USHF.L.U32 UR10, UR10, 0x1, URZ ;  /* 0x000000010a0a7899 */ /* 0x000fe200080006ff */
[----:B------:R-:W1:Y:S02]  /*03a0*/  FENCE.VIEW.ASYNC.S ;  /* 0x00000000000073c6 */ /* 0x000e640000000000 */
[----:B-1----:R1:W2:Y:S01]  /*03b0*/  SYNCS.EXCH.64 URZ, [UR4], UR6 ;  /* 0x0000000604ff75b2 */ /* 0x0022a20008000100 */
[----:B------:R1:W3:Y:S01]  /*03c0*/  SYNCS.EXCH.64 URZ, [UR4+0x8], UR6 ;  /* 0x0000080604ff75b2 */ /* 0x0002e20008000100 */
[----:B------:R1:W4:Y:S01]  /*03d0*/  SYNCS.EXCH.64 URZ, [UR4+0x10], UR6 ;  /* 0x0000100604ff75b2 */ /* 0x0003220008000100 */
[----:B------:R1:W5:Y:S01]  /*03e0*/  SYNCS.EXCH.64 URZ, [UR4+0x18], UR6 ;  /* 0x0000180604ff75b2 */ /* 0x0003620008000100 */
[----:B------:R1:W1:Y:S01]  /*03f0*/  SYNCS.EXCH.64 URZ, [UR4+0x20], UR6 ;  /* 0x0000200604ff75b2 */ /* 0x0002620008000100 */
[----:B------:R1:W1:Y:S01]  /*0400*/  SYNCS.EXCH.64 URZ, [UR4+0x28], UR6 ;  /* 0x0000280604ff75b2 */ /* 0x0002620008000100 */
[----:B------:R1:W1:Y:S03]  /*0410*/  SYNCS.EXCH.64 URZ, [UR5+0x30], UR8 ;  /* 0x0000300805ff75b2 */ /* 0x0002660008000100 */
[----:B------:R1:W1:Y:S01]  /*0420*/  SYNCS.EXCH.64 URZ, [UR5+0x38], UR10 ;  /* 0x0000380a05ff75b2 */ /* 0x0002620008000100 */
[----:B------:R-:W-:Y:S01]  /*0430*/  NOP ;  /* 0x0000000000007918 */ /* 0x000fe20000000000 */
.L_x_1:
[----:B------:R-:W-:Y:S05]  /*0440*/  BRA.U UP3, `(.L_x_2) ;  /* 0x0000000103287547 */ /* 0x000fea000b800000 */
[----:B-1----:R-:W-:Y:S01]  /*0450*/  UMOV UR6, 0x400 ;  /* 0x0000040000067882 */ /* 0x002fe20000000000 */
[----:B------:R-:W-:Y:S01]  /*0460*/  UMOV UR4, 0x20 ;  /* 0x0000002000047882 */ /* 0x000fe20000000000 */
[----:B------:R-:W-:Y:S02]  /*0470*/  ULEA UR6, UR49, UR6, 0x18 ;  /* 0x0000000631067291 */ /* 0x000fe4000f8ec0ff */
[----:B------:R-:W-:-:S04]  /*0480*/  UIADD3 UR4, UPT, UPT, -UR4, 0x100000, URZ ;  /* 0x0010000004047890 */ /* 0x000fc8000fffe1ff */
[----:B------:R-:W-:Y:S02]  /*0490*/  USHF.L.U32 UR5, UR4, 0xb, URZ ;  /* 0x0000000b04057899 */ /* 0x000fe400080006ff */
[----:B------:R-:W-:Y:S01]  /*04a0*/  USHF.L.U32 UR4, UR4, 0x1, URZ ;  /* 0x0000000104047899 */ /* 0x000fe200080006ff */
[----:B------:R-:W-:Y:S01]  /*04b0*/  ELECT P0, URZ, PT ;  /* 0x0000000000ff782f */ /* 0x000fe20003800000 */
[----:B------:R-:W1:Y:S10]  /*04c0*/  FENCE.VIEW.ASYNC.S ;  /* 0x00000000000073c6 */ /* 0x000e740000000000 */
[----:B-1----:R1:W5:Y:S01]  /*04d0*/  SYNCS.EXCH.64 URZ, [UR6+0x40], UR4 ;  /* 0x0000400406ff75b2 */ /* 0x0023620008000100 */
[----:B------:R-:W-:Y:S01]  /*04e0*/  NOP ;  /* 0x0000000000007918 */ /* 0x000fe20000000000 */
.L_x_2:
[----:B------:R-:W-:Y:S01]  /*04f0*/  NOP ;  /* 0x0000000000007918 */ /* 0x000fe20000000000 */
[----:B------:R-:W-:Y:S01]  /*0500*/  NOP ;  /* 0x0000000000007918 */ /* 0x000fe20000000000 */
[----:B------:R-:W-:Y:S05]  /*0510*/  BRA.U !UP2, `(.L_x_3) ;  /* 0x000000010a087547 */ /* 0x000fea000b800000 */
[----:B-12345:R-:W-:Y:S01]  /*0520*/  UCGABAR_ARV ;  /* 0x00000000000079c7 */ /* 0x03efe20008000000 */
[----:B------:R-:W-:Y:S05]  /*0530*/  BRA `(.L_x_4) ;  /* 0x0000000000047947 */ /* 0x000fea0003800000 */
.L_x_3:
[----:B-12345:R-:W-:Y:S01]  /*0540*/  NOP ;  /* 0x0000000000007918 */ /* 0x03efe20000000000 */
.L_x_4:
[----:B------:R-:W-:Y:S01]  /*0550*/  USHF.L.U32 UR76, UR73, 0x7, URZ ;  /* 0x00000007494c7899 */ /* 0x000fe200080006ff */
[----:B------:R-:W-:Y:S05]  /*0560*/  BRA.U !UP2, `(.L_x_5) ;  /* 0x000000010a0c7547 */ /* 0x000fea000b800000 */
[----:B------:R-:W-:Y:S01]  /*0570*/  UCGABAR_WAIT ;  /* 0x0000000000007dc7 */ /* 0x000fe20008000000 */
[----:B------:R-:W-:Y:S01]  /*0580*/  CCTL.IVALL ;  /* 0x00000000ff00798f */ /* 0x000fe20002000000 */
[----:B------:R-:W-:Y:S05]  /*0590*/  BRA `(.L_x_6) ;  /* 0x0000000000047947 */ /* 0x000fea0003800000 */
.L_x_5:
[----:B------:R-:W-:Y:S06]  /*05a0*/  BAR.SYNC.DEFER_BLOCKING 0x0 ;  /* 0x0000000000007b1d */ /* 0x000fec0000010000 */
.L_x_6:
[----:B------:R-:W-:-:S13]  /*05b0*/  R2UR UR4, R90 ;  /* 0x000000005a0472ca */ /* 0x000fda00000e0000 */
[----:B------:R-:W-:Y:S01]  /*05c0*/  UIADD3 UR71, UPT, UPT, -UR4, UR49, URZ ;  /* 0x0000003104477290 */ /* 0x000fe2000fffe1ff */
[----:B------:R-:W-:Y:S05]  /*05d0*/  BRA.U UP4, `(.L_x_7) ;  /* 0x0000000904e87547 */ /* 0x000fea000b800000 */
[----:B------:R-:W1:Y:S01]  /*05e0*/  S2UR UR21, SR_CTAID.Z ;  /* 0x00000000001579c3 */ /* 0x000e620000002700 */
[----:B------:R-:W-:Y:S01]  /*05f0*/  UMOV UR13, 0x1 ;  /* 0x00000001000d7882 */ /* 0x000fe20000000000 */
[----:B------:R-:W-:Y:S01]  /*0600*/  UMOV UR6, URZ ;  /* 0x000000ff00067c82 */ /* 0x000fe20008000000 */
[----:B-1----:R-:W-:-:S09]  /*0610*/  UISETP.GT.U32.AND UP0, UPT, UR21, 0xff, UPT ;  /* 0x000000ff1500788c */ /* 0x002fd2000bf04070 */
[----:B------:R-:W-:Y:S05]  /*0620*/  BRA.U UP0, `(.L_x_8) ;  /* 0x0000000900807547 */ /* 0x000fea000b800000 */
[----:B------:R-:W1:Y:S01]  /*0630*/  LDCU.64 UR6, c[0x0][0x6c0] ;  /* 0x0000d800ff0677ac */ /* 0x000e620008000a00 */
[----:B------:R-:W2:Y:S01]  /*0640*/  S2UR UR13, SR_CgaCtaId ;  /* 0x00000000000d79c3 */ /* 0x000ea20000008800 */
[----:B------:R-:W3:Y:S01]  /*0650*/  LDCU.U8 UR9, c[0x0][0x6c8] ;  /* 0x0000d900ff0977ac */ /* 0x000ee20008000000 */
[----:B------:R-:W4:Y:S01]  /*0660*/  LDCU.U8 UR8, c[0x0][0x6c9] ;  /* 0x0000d920ff0877ac */ /* 0x000f220008000000 */
[----:B------:R-:W5:Y:S01]  /*0670*/  LDCU.U8 UR12, c[0x0][0x6d4] ;  /* 0x0000da80ff0c77ac */ /* 0x000f620008000000 */
[----:B------:R-:W2:Y:S01]  /*0680*/  LDCU.64 UR10, c[0x0][0x6d8] ;  /* 0x0000db00ff0a77ac */ /* 0x000ea20008000a00 */
[----:B-1----:R-:W-:Y:S01]  /*0690*/  UIMAD.WIDE.U32 UR4, UR21, UR7, URZ ;  /* 0x00000007150472a5 */ /* 0x002fe2000f8e00ff */
[----:B------:R-:W1:Y:S03]  /*06a0*/  LDCU UR7, c[0x0][0x6d0] ;  /* 0x0000da00ff0777ac */ /* 0x000e660008000800 */
[----:B------:R-:W-:Y:S01]  /*06b0*/  UIADD3 UR4, UPT, UPT, UR21, -UR5, URZ ;  /* 0x8000000515047290 */ /* 0x000fe2000fffe0ff */
[----:B------:R-:W1:Y:S03]  /*06c0*/  LDCU.U8 UR15, c[0x0][0x6e0] ;  /* 0x0000dc00ff0f77ac */ /* 0x000e660008000000 */
[----:B---3--:R-:W-:Y:S01]  /*06d0*/  USHF.R.U32.HI UR4, URZ, UR9, UR4 ;  /* 0x00000009ff047299 */ /* 0x008fe20008011604 */
[----:B------:R-:W3:Y:S03]  /*06e0*/  LDCU.U8 UR14, c[0x0][0x6e1] ;  /* 0x0000dc20ff0e77ac */ /* 0x000ee60008000000 */
[----:B------:R-:W-:Y:S01]  /*06f0*/  UIADD3 UR4, UPT, UPT, UR5, UR4, URZ ;  /* 0x0000000405047290 */ /* 0x000fe2000fffe0ff */
[----:B------:R-:W2:Y:S03]  /*0700*/  LDCU.64 UR38, c[0x0][0x348] ;  /* 0x00006900ff2677ac */ /* 0x000ea60008000a00 */
[----:B----4-:R-:W-:Y:S01]  /*0710*/  USHF.R.U32.HI UR4, URZ, UR8, UR4 ;  /* 0x00000008ff047299 */ /* 0x010fe20008011604 */
[----:B------:R-:W4:Y:S03]  /*0720*/  LDCU.U8 UR8, c[0x0][0x6d5] ;  /* 0x0000daa0ff0877ac */ /* 0x000f260008000000 */
[----:B------:R-:W-:-:S04]  /*0730*/  UIADD3 UR4, UPT, UPT, -UR4, URZ, URZ ;  /* 0x000000ff04047290 */ /* 0x000fc8000fffe1ff */
[----:B------:R-:W-:-:S04]  /*0740*/  UIMAD UR9, UR4, UR6, UR21 ;  /* 0x00000006040972a4 */ /* 0x000fc8000f8e0215 */
[----:B-1----:R-:W-:Y:S01]  /*0750*/  UIMAD.WIDE.U32 UR4, UR9, UR7, URZ ;  /* 0x00000007090472a5 */ /* 0x002fe2000f8e00ff */
[----:B------:R-:W1:Y:S01]  /*0760*/  LDCU UR7, c[0x0][0x374] ;  /* 0x00006e80ff0777ac */ /* 0x000e620008000800 */
[----:B------:R-:W1:Y:S05]  /*0770*/  LDCU UR6, c[0x0][0x370] ;  /* 0x00006e00ff0677ac */ /* 0x000e6a0008000800 */
[----:B------:R-:W-:Y:S02]  /*0780*/  UMOV UR4, UR5 ;  /* 0x0000000500047c82 */ /* 0x000fe40008000000 */
[----:B------:R-:W-:-:S04]  /*0790*/  UIADD3 UR5, UPT, UPT, UR9, -UR4, URZ ;  /* 0x8000000409057290 */ /* 0x000fc8000fffe0ff */
[----:B-----5:R-:W-:-:S04]  /*07a0*/  USHF.R.U32.HI UR5, URZ, UR12, UR5 ;  /* 0x0000000cff057299 */ /* 0x020fc80008011605 */
[----:B------:R-:W-:-:S04]  /*07b0*/  UIADD3 UR4, UPT, UPT, UR4, UR5, URZ ;  /* 0x0000000504047290 */ /* 0x000fc8000fffe0ff */
[----:B----4-:R-:W-:-:S04]  /*07c0*/  USHF.R.U32.HI UR8, URZ, UR8, UR4 ;  /* 0x00000008ff087299 */ /* 0x010fc80008011604 */
[----:B--2---:R-:W-:Y:S01]  /*07d0*/  UIMAD.WIDE.U32 UR4, UR8, UR11, URZ ;  /* 0x0000000b080472a5 */ /* 0x004fe2000f8e00ff */
[----:B------:R-:W2:Y:S06]  /*07e0*/  LDCU UR11, c[0x0][0x6cc] ;  /* 0x0000d980ff0b77ac */ /* 0x000eac0008000800 */
[----:B------:R-:W-:Y:S02]  /*07f0*/  UMOV UR4, UR5 ;  /* 0x0000000500047c82 */ /* 0x000fe40008000000 */
[----:B------:R-:W-:Y:S02]  /*0800*/  UIADD3 UR12, UPT, UPT, UR8, -UR4, URZ ;  /* 0x80000004080c7290 */ /* 0x000fe4000fffe0ff */
[----:B------:R-:W4:Y:S02]  /*0810*/  LDCU UR5, c[0x0][0x378] ;  /* 0x00006f00ff0577ac */ /* 0x000f240008000800 */
[----:B------:R-:W-:-:S04]  /*0820*/  USHF.R.U32.HI UR12, URZ, UR15, UR12 ;  /* 0x0000000fff0c7299 */ /* 0x000fc8000801160c */
[----:B------:R-:W-:Y:S02]  /*0830*/  UIADD3 UR12, UPT, UPT, UR4, UR12, URZ ;  /* 0x0000000c040c7290 */ /* 0x000fe4000fffe0ff */
[----:B-1----:R-:W-:Y:S02]  /*0840*/  UIMAD UR4, UR7, UR6, URZ ;  /* 0x00000006070472a4 */ /* 0x002fe4000f8e02ff */
[----:B---3--:R-:W-:Y:S01]  /*0850*/  USHF.R.U32.HI UR12, URZ, UR14, UR12 ;  /* 0x0000000eff0c7299 */ /* 0x008fe2000801160c */
[----:B------:R-:W-:Y:S01]  /*0860*/  UMOV UR7, 0x400 ;  /* 0x0000040000077882 */ /* 0x000fe20000000000 */
[----:B------:R-:W-:Y:S02]  /*0870*/  UMOV UR6, URZ ;  /* 0x000000ff00067c82 */ /* 0x000fe40008000000 */
[----:B------:R-:W-:Y:S02]  /*0880*/  UIADD3 UR12, UPT, UPT, -UR12, URZ, URZ ;  /* 0x000000ff0c0c7290 */ /* 0x000fe4000fffe1ff */
[----:B----4-:R-:W-:-:S02]  /*0890*/  UIMAD UR4, UR4, UR5, URZ ;  /* 0x00000005040472a4 */ /* 0x010fc4000f8e02ff */
[----:B------:R-:W-:Y:S02]  /*08a0*/  UIMAD UR12, UR12, UR10, UR8 ;  /* 0x0000000a0c0c72a4 */ /* 0x000fe4000f8e0208 */
[----:B------:R-:W-:Y:S02]  /*08b0*/  ULEA.HI UR4, UR4, UR4, URZ, 0x1 ;  /* 0x0000000404047291 */ /* 0x000fe4000f8f08ff */
[----:B------:R-:W-:Y:S02]  /*08c0*/  UIADD3 UR8, UPT, UPT, -UR8, URZ, URZ ;  /* 0x000000ff08087290 */ /* 0x000fe4000fffe1ff */
[----:B------:R-:W-:Y:S02]  /*08d0*/  ULEA UR7, UR13, UR7, 0x18 ;  /* 0x000000070d077291 */ /* 0x000fe4000f8ec0ff */
[----:B------:R-:W-:Y:S02]  /*08e0*/  USHF.R.S32.HI UR40, URZ, 0x1, UR4 ;  /* 0x00000001ff287899 */ /* 0x000fe40008011404 */
[----:B--2---:R-:W-:Y:S01]  /*08f0*/  UIMAD UR8, UR8, UR11, UR9 ;  /* 0x0000000b080872a4 */ /* 0x004fe2000f8e0209 */
[----:B------:R-:W-:-:S11]  /*0900*/  UMOV UR13, 0x1 ;  /* 0x00000001000d7882 */ /* 0x000fd60000000000 */
.L_x_13:
[----:B------:R-:W-:Y:S02]  /*0910*/  USHF.L.U32 UR4, UR13, 0x1f, URZ ;  /* 0x0000001f0d047899 */ /* 0x000fe400080006ff */
[----:B------:R-:W-:Y:S02]  /*0920*/  ULEA UR5, UR6, UR7, 0x3 ;  /* 0x0000000706057291 */ /* 0x000fe4000f8e18ff */
[----:B------:R-:W-:Y:S02]  /*0930*/  UIADD3 UR34, UP2, UPT, UR38, 0xc0, URZ ;  /* 0x000000c026227890 */ /* 0x000fe4000ff5e0ff */
[----:B------:R-:W-:Y:S01]  /*0940*/  MOV R0, UR4 ;  /* 0x0000000400007c02 */ /* 0x000fe20008000f00 */
[----:B------:R-:W-:Y:S02]  /*0950*/  UIADD3 UR4, UPT, UPT, UR8, UR8, URZ ;  /* 0x0000000808047290 */ /* 0x000fe4000fffe0ff */
[----:B------:R-:W-:Y:S02]  /*0960*/  UIADD3 UR36, UP3, UPT, UR38, 0x40, URZ ;  /* 0x0000004026247890 */ /* 0x000fe4000ff7e0ff */
[----:B------:R1:W2:Y:S01]  /*0970*/  SYNCS.PHASECHK.TRANS64.TRYWAIT P1, [UR5+0x18], R0 ;  /* 0x00001800ff0075a7 */ /* 0x0002a20008021105 */
[----:B------:R-:W-:-:S02]  /*0980*/  ULOP3.LUT UR5, UR4, UR73, URZ, 0xfc, !UPT ;  /* 0x0000004904057292 */ /* 0x000fc4000f8efcff */
[----:B------:R-:W-:Y:S02]  /*0990*/  UIADD3 UR32, UP1, UPT, UR38, 0x140, URZ ;  /* 0x0000014026207890 */ /* 0x000fe4000ff3e0ff */
[----:B------:R-:W-:Y:S02]  /*09a0*/  ULEA.HI UR8, UR4, UR5, URZ, 0x1 ;  /* 0x0000000504087291 */ /* 0x000fe4000f8f08ff */
[----:B------:R-:W-:Y:S02]  /*09b0*/  UIADD3 UR22, UP0, UPT, UR38, 0x1c0, URZ ;  /* 0x000001c026167890 */ /* 0x000fe4000ff1e0ff */
[----:B------:R-:W-:Y:S02]  /*09c0*/  ULOP3.LUT UR4, UR8, 0xfffffffe, URZ, 0xc0, !UPT ;  /* 0xfffffffe08047892 */ /* 0x000fe4000f8ec0ff */
[----:B------:R-:W-:Y:S02]  /*09d0*/  USHF.R.S32.HI UR8, URZ, 0x1, UR8 ;  /* 0x00000001ff087899 */ /* 0x000fe40008011408 */
[----:B------:R-:W-:-:S02]  /*09e0*/  UISETP.NE.AND UP4, UPT, UR5, UR4, UPT ;  /* 0x000000040500728c */ /* 0x000fc4000bf85270 */
[----:B------:R-:W-:Y:S02]  /*09f0*/  UIADD3 UR27, UPT, UPT, UR8, -0x1, URZ ;  /* 0xffffffff081b7890 */ /* 0x000fe4000fffe0ff */
[----:B------:R-:W-:Y:S02]  /*0a00*/  UISETP.LT.AND UP4, UPT, UR5, URZ, UP4 ;  /* 0x000000ff0500728c */ /* 0x000fe4000a781270 */
[----:B------:R-:W-:Y:S02]  /*0a10*/  ULEA UR31, UR12, UR76, 0x8 ;  /* 0x0000004c0c1f7291 */ /* 0x000fe4000f8e40ff */
[----:B------:R-:W-:Y:S02]  /*0a20*/  UIADD3.X UR35, UPT, UPT, URZ, UR39, URZ, UP2, !UPT ;  /* 0x00000027ff237290 */ /* 0x000fe400097fe4ff */
[----:B------:R-:W-:Y:S02]  /*0a30*/  UIADD3 UR12, UPT, UPT, UR71, UR12, UR12 ;  /* 0x0000000c470c7290 */ /* 0x000fe4000fffe00c */
[----:B------:R-:W-:-:S02]  /*0a40*/  UIADD3.X UR37, UPT, UPT, URZ, UR39, URZ, UP3, !UPT ;  /* 0x00000027ff257290 */ /* 0x000fc40009ffe4ff */
[----:B------:R-:W-:Y:S02]  /*0a50*/  UIADD3.X UR33, UPT, UPT, URZ, UR39, URZ, UP1, !UPT ;  /* 0x00000027ff217290 */ /* 0x000fe40008ffe4ff */
[----:B------:R-:W-:Y:S02]  /*0a60*/  @!UP4 UIADD3 UR27, UPT, UPT, UR8, URZ, URZ ;  /* 0x000000ff081bc290 */ /* 0x000fe4000fffe0ff */
[----:B------:R-:W-:Y:S02]  /*0a70*/  UIADD3.X UR23, UPT, UPT, URZ, UR39, URZ, UP0, !UPT ;  /* 0x00000027ff177290 */ /* 0x000fe400087fe4ff */
[----:B------:R-:W-:Y:S02]  /*0a80*/  UIADD3 UR20, UPT, UPT, UR27, UR27, URZ ;  /* 0x0000001b1b147290 */ /* 0x000fe4000fffe0ff */
[----:B------:R-:W-:Y:S02]  /*0a90*/  ULEA UR27, UR27, UR76, 0x8 ;  /* 0x0000004c1b1b7291 */ /* 0x000fe4000f8e40ff */
[----:B------:R-:W-:-:S02]  /*0aa0*/  ULOP3.LUT UR20, UR20, UR73, URZ, 0xfc, !UPT ;  /* 0x0000004914147292 */ /* 0x000fc4000f8efcff */
[----:B------:R-:W-:Y:S01]  /*0ab0*/  UISETP.NE.AND UP2, UPT, UR73, URZ, UPT ;  /* 0x000000ff4900728c */ /* 0x000fe2000bf45270 */
[----:B------:R-:W-:Y:S01]  /*0ac0*/  UMOV UR5, URZ ;  /* 0x000000ff00057c82 */ /* 0x000fe20008000000 */
[----:B------:R-:W-:Y:S01]  /*0ad0*/  UMOV UR18, URZ ;  /* 0x000000ff00127c82 */ /* 0x000fe20008000000 */
[----:B-1----:R-:W-:-:S08]  /*0ae0*/  UMOV UR10, URZ ;  /* 0x000000ff000a7c82 */ /* 0x002fd00008000000 */
.L_x_12:
[----:B------:R-:W-:Y:S01]  /*0af0*/  ULEA UR4, UR6, UR7, 0x3 ;  /* 0x0000000706047291 */ /* 0x000fe2000f8e18ff */
[----:B-123--:R-:W-:Y:S11]  /*0b00*/  @P1 BRA `(.L_x_9) ;  /* 0x0000000000101947 */ /* 0x00eff60003800000 */
[----:B------:R-:W-:-:S06]  /*0b10*/  USHF.L.U32 UR8, UR13, 0x1f, URZ ;  /* 0x0000001f0d087899 */ /* 0x000fcc00080006ff */
[----:B------:R-:W-:-:S04]  /*0b20*/  MOV R0, UR8 ;  /* 0x0000000800007c02 */ /* 0x000fc80008000f00 */
[----:B------:R-:W1:Y:S02]  /*0b30*/  SYNCS.PHASECHK.TRANS64.TRYWAIT P0, [UR4+0x18], R0 ;  /* 0x00001800ff0075a7 */ /* 0x000e640008001104 */
[----:B-1----:R-:W-:Y:S05]  /*0b40*/  @!P0 BRA `(.L_x_10) ;  /* 0x0000003c00fc8947 */ /* 0x002fea0003800000 */
.L_x_9:
[----:B------:R-:W-:Y:S05]  /*0b50*/  BRA.U UP2, `(.L_x_11) ;  /* 0x00000001020c7547 */ /* 0x000fea000b800000 */
[----:B------:R-:W-:-:S13]  /*0b60*/  ELECT P0, URZ, PT ;  /* 0x0000000000ff782f */ /* 0x000fda0003800000 */
[----:B-1----:R-:W-:-:S04]  /*0b70*/  @P0 MOV R0, 0x13000 ;  /* 0x0001300000000802 */ /* 0x002fc80000000f00 */
[----:B------:R2:W-:Y:S03]  /*0b80*/  @P0 SYNCS.ARRIVE.TRANS64 RZ, [UR4], R0 ;  /* 0x00000000ffff09a7 */ /* 0x0005e60008000004 */
.L_x_11:
[----:B------:R-:W-:Y:S01]  /*0b90*/  USHF.L.U32 UR8, UR6, 0xf, URZ ;  /* 0x0000000f06087899 */ /* 0x000fe200080006ff */
[----:B------:R-:W-:Y:S01]  /*0ba0*/  PLOP3.LUT P1, PT, PT, PT, PT, 0x80, 0x8 ;  /* 0x000000000008781c */ /* 0x000fe20003f2f070 */
[----:B------:R-:W-:Y:S02]  /*0bb0*/  ULEA UR16, UR6, UR7, 0xb ;  /* 0x0000000706107291 */ /* 0x000fe4000f8e58ff */
[----:B------:R-:W-:Y:S02]  /*0bc0*/  ULEA UR9, UR6, UR71, 0x1 ;  /* 0x0000004706097291 */ /* 0x000fe4000f8e08ff */
[----:B------:R-:W-:Y:S02]  /*0bd0*/  UIADD3 UR6, UPT, UPT, UR6, 0x1, URZ ;  /* 0x0000000106067890 */ /* 0x000fe4000fffe0ff */
[----:B------:R-:W-:Y:S02]  /*0be0*/  UISETP.GT.U32.AND UP0, UPT, UR5, 0xe, UPT ;  /* 0x0000000e0500788c */ /* 0x000fe4000bf04070 */
[----:B------:R-:W-:-:S02]  /*0bf0*/  UISETP.NE.AND UP1, UPT, UR6, 0x3, UPT ;  /* 0x000000030600788c */ /* 0x000fc4000bf25270 */
[----:B------:R-:W-:Y:S02]  /*0c00*/  ULOP3.LUT UR25, UR4, 0xfefffff8, URZ, 0xc0, !UPT ;  /* 0xfefffff804197892 */ /* 0x000fe4000f8ec0ff */
[----:B------:R-:W-:Y:S01]  /*0c10*/  USHF.R.S32.HI UR4, URZ, 0x1, UR8 ;  /* 0x00000001ff047899 */ /* 0x000fe20008011408 */
[----:B------:R-:W-:Y:S01]  /*0c20*/  PLOP3.LUT P0, PT, PT, PT, UP0, 0x80, 0x8 ;  /* 0x000000000008781c */ /* 0x000fe20003f0f008 */
[----:B------:R-:W-:Y:S02]  /*0c30*/  USEL UR8, URZ, 0x1, UP1 ;  /* 0x00000001ff087887 */ /* 0x000fe40008800000 */
[----:B------:R-:W-:Y:S02]  /*0c40*/  ULEA UR9, UR9, UR7, 0xb ;  /* 0x0000000709097291 */ /* 0x000fe4000f8e58ff */
[----:B------:R-:W-:Y:S02]  /*0c50*/  ULOP3.LUT UR13, UR13, UR8, URZ, 0x3c, !UPT ;  /* 0x000000080d0d7292 */ /* 0x000fe4000f8e3cff */
[----:B------:R-:W-:-:S02]  /*0c60*/  USHF.L.U32 UR26, UR5, 0x8, URZ ;  /* 0x00000008051a7899 */ /* 0x000fc400080006ff */
[----:B------:R-:W-:Y:S02]  /*0c70*/  USEL UR6, UR6, URZ, UP1 ;  /* 0x000000ff06067287 */ /* 0x000fe40008800000 */
[----:B------:R-:W-:Y:S02]  /*0c80*/  UIADD3 UR24, UPT, UPT, UR7, 0x18400, UR4 ;  /* 0x0001840007187890 */ /* 0x000fe4000fffe004 */
[----:B------:R-:W-:Y:S02]  /*0c90*/  UIADD3 UR28, UPT, UPT, UR7, 0x24400, UR4 ;  /* 0x00024400071c7890 */ /* 0x000fe4000fffe004 */
[----:B------:R-:W-:Y:S02]  /*0ca0*/  USHF.L.U32 UR19, UR5, 0x2, URZ ;  /* 0x0000000205137899 */ /* 0x000fe400080006ff */
[----:B------:R-:W-:Y:S02]  /*0cb0*/  UIADD3 UR16, UPT, UPT, UR16, 0x30400, URZ ;  /* 0x0003040010107890 */ /* 0x000fe4000fffe0ff */
[----:B------:R-:W-:Y:S01]  /*0cc0*/  UIADD3 UR8, UPT, UPT, UR9, 0x31c00, URZ ;  /* 0x00031c0009087890 */ /* 0x000fe2000fffe0ff */
[----:B------:R3:W-:Y:S01]  /*0cd0*/  UTMALDG.2D.2CTA [UR24], [UR36], desc[URZ] ;  /* 0x0000ff18240075b4 */ /* 0x0007e20008209000 */
[----:B------:R-:W-:-:S02]  /*0ce0*/  @!UP0 USHF.L.U32 UR4, UR13, 0x1f, URZ ;  /* 0x0000001f0d048899 */ /* 0x000fc400080006ff */
[----:B------:R-:W-:Y:S01]  /*0cf0*/  @!UP0 ULEA UR14, UR6, UR7, 0x3 ;  /* 0x00000007060e8291 */ /* 0x000fe2000f8e18ff */
[----:B------:R-:W-:Y:S01]  /*0d00*/  UMOV UR29, UR25 ;  /* 0x00000019001d7c82 */ /* 0x000fe20008000000 */
[----:B------:R-:W-:Y:S01]  /*0d10*/  UMOV UR30, UR26 ;  /* 0x0000001a001e7c82 */ /* 0x000fe20008000000 */
[----:B------:R-:W-:Y:S01]  /*0d20*/  UMOV UR17, UR25 ;  /* 0x0000001900117c82 */ /* 0x000fe20008000000 */
[----:B-12---:R-:W-:Y:S01]  /*0d30*/  IMAD.U32 R0, RZ, RZ, UR4 ;  /* 0x00000004ff007e24 */ /* 0x006fe2000f8e00ff */
[----:B------:R-:W-:Y:S01]  /*0d40*/  UMOV UR15, 0x30000 ;  /* 0x00030000000f7882 */ /* 0x000fe20000000000 */
[----:B------:R-:W-:Y:S01]  /*0d50*/  UMOV UR9, UR25 ;  /* 0x0000001900097c82 */ /* 0x000fe20008000000 */
[----:B------:R-:W-:Y:S01]  /*0d60*/  UMOV UR11, UR19 ;  /* 0x00000013000b7c82 */ /* 0x000fe20008000000 */
[----:B------:R3:W-:Y:S01]  /*0d70*/  UTMALDG.2D.2CTA [UR28], [UR34], desc[URZ] ;  /* 0x0000ff1c220075b4 */ /* 0x0007e20008209000 */
[----:B------:R-:W-:-:S04]  /*0d80*/  UIADD3 UR4, UPT, UPT, UR5, 0x1, URZ ;  /* 0x0000000105047890 */ /* 0x000fc8000fffe0ff */
[----:B------:R-:W-:Y:S01]  /*0d90*/  UISETP.NE.AND UP0, UPT, UR4, 0x10, UPT ;  /* 0x000000100400788c */ /* 0x000fe2000bf05270 */
[----:B------:R3:W-:Y:S02]  /*0da0*/  UTMALDG.3D.2CTA [UR16], [UR32], desc[URZ] ;  /* 0x0000ff10200075b4 */ /* 0x0007e40008211000 */
[----:B------:R-:W-:Y:S01]  /*0db0*/  UMOV UR5, UR4 ;  /* 0x0000000400057c82 */ /* 0x000fe20008000000 */
[----:B------:R3:W-:Y:S01]  /*0dc0*/  UTMALDG.3D.MULTICAST.2CTA [UR8], [UR22], UR15, desc[URZ] ;  /* 0x0000ff08160073b4 */ /* 0x0007e2000821180f */
[----:B------:R3:W1:Y:S04]  /*0dd0*/  @!P0 SYNCS.PHASECHK.TRANS64.TRYWAIT P1, [UR14+0x18], R0 ;  /* 0x00001800ff0085a7 */ /* 0x000668000802110e */
[----:B------:R-:W-:Y:S05]  /*0de0*/  BRA.U UP0, `(.L_x_12) ;  /* 0xfffffffd00407547 */ /* 0x000fea000b83ffff */
[----:B---3--:R-:W2:Y:S01]  /*0df0*/  LDCU.64 UR8, c[0x0][0x6c0] ;  /* 0x0000d800ff0877ac */ /* 0x008ea20008000a00 */
[----:B------:R-:W3:Y:S01]  /*0e00*/  LDCU.U8 UR11, c[0x0][0x6c8] ;  /* 0x0000d900ff0b77ac */ /* 0x000ee20008000000 */
[----:B------:R-:W-:Y:S01]  /*0e10*/  UIADD3 UR21, UPT, UPT, UR40, UR21, URZ ;  /* 0x0000001528157290 */ /* 0x000fe2000fffe0ff */
[----:B------:R-:W4:Y:S01]  /*0e20*/  LDCU.U8 UR10, c[0x0][0x6c9] ;  /* 0x0000d920ff0a77ac */ /* 0x000f220008000000 */
[----:B------:R-:W5:Y:S02]  /*0e30*/  LDCU.U8 UR12, c[0x0][0x6d4] ;  /* 0x0000da80ff0c77ac */ /* 0x000f640008000000 */
[----:B--2---:R-:W-:Y:S01]  /*0e40*/  UIMAD.WIDE.U32 UR4, UR21, UR9, URZ ;  /* 0x00000009150472a5 */ /* 0x004fe2000f8e00ff */
[----:B------:R-:W2:Y:S03]  /*0e50*/  LDCU UR9, c[0x0][0x6d0] ;  /* 0x0000da00ff0977ac */ /* 0x000ea60008000800 */
[----:B------:R-:W-:Y:S01]  /*0e60*/  UIADD3 UR4, UPT, UPT, UR21, -UR5, URZ ;  /* 0x8000000515047290 */ /* 0x000fe2000fffe0ff */
[----:B------:R-:W1:Y:S03]  /*0e70*/  LDCU.64 UR14, c[0x0][0x6d8] ;  /* 0x0000db00ff0e77ac */ /* 0x000e660008000a00 */
[----:B---3--:R-:W-:Y:S01]  /*0e80*/  USHF.R.U32.HI UR4, URZ, UR11, UR4 ;  /* 0x0000000bff047299 */ /* 0x008fe20008011604 */
[----:B------:R-:W3:Y:S03]  /*0e90*/  LDCU.U8 UR11, c[0x0][0x6d5] ;  /* 0x0000daa0ff0b77ac */ /* 0x000ee60008000000 */
[----:B------:R-:W-:-:S02]  /*0ea0*/  UIADD3 UR4, UPT, UPT, UR5, UR4, URZ ;  /* 0x0000000405047290 */ /* 0x000fc4000fffe0ff */
[----:B------:R-:W-:Y:S02]  /*0eb0*/  UISETP.GE.AND UP0, UPT, UR21, 0x100, UPT ;  /* 0x000001001500788c */ /* 0x000fe4000bf06270 */
[----:B----4-:R-:W-:-:S04]  /*0ec0*/  USHF.R.U32.HI UR4, URZ, UR10, UR4 ;  /* 0x0000000aff047299 */ /* 0x010fc80008011604 */
[----:B------:R-:W-:-:S04]  /*0ed0*/  UIADD3 UR4, UPT, UPT, -UR4, URZ, URZ ;  /* 0x000000ff04047290 */ /* 0x000fc8000fffe1ff */
[----:B------:R-:W-:-:S04]  /*0ee0*/  UIMAD UR10, UR8, UR4, UR21 ;  /* 0x00000004080a72a4 */ /* 0x000fc8000f8e0215 */
[----:B--2---:R-:W-:-:S07]  /*0ef0*/  UIMAD.WIDE.U32 UR4, UR10, UR9, URZ ;  /* 0x000000090a0472a5 */ /* 0x004fce000f8e00ff */
[----:B------:R-:W-:Y:S02]  /*0f00*/  UMOV UR4, UR5 ;  /* 0x0000000500047c82 */ /* 0x000fe40008000000 */
[----:B------:R-:W-:-:S04]  /*0f10*/  UIADD3 UR5, UPT, UPT, UR10, -UR4, URZ ;  /* 0x800000040a057290 */ /* 0x000fc8000fffe0ff */
[----:B-----5:R-:W-:Y:S01]  /*0f20*/  USHF.R.U32.HI UR5, URZ, UR12, UR5 ;  /* 0x0000000cff057299 */ /* 0x020fe20008011605 */
[----:B------:R-:W2:Y:S03]  /*0f30*/  LDCU.U8 UR12, c[0x0][0x6e0] ;  /* 0x0000dc00ff0c77ac */ /* 0x000ea60008000000 */
[----:B------:R-:W-:-:S04]  /*0f40*/  UIADD3 UR4, UPT, UPT, UR4, UR5, URZ ;  /* 0x0000000504047290 */ /* 0x000fc8000fffe0ff */
[----:B---3--:R-:W-:Y:S01]  /*0f50*/  USHF.R.U32.HI UR4, URZ, UR11, UR4 ;  /* 0x0000000bff047299 */ /* 0x008fe20008011604 */
[----:B------:R-:W3:Y:S03]  /*0f60*/  LDCU.U8 UR11, c[0x0][0x6e1] ;  /* 0x0000dc20ff0b77ac */ /* 0x000ee60008000000 */
[----:B-1----:R-:W-:-:S07]  /*0f70*/  UIMAD.WIDE.U32 UR8, UR4, UR15, URZ ;  /* 0x0000000f040872a5 */ /* 0x002fce000f8e00ff */
[----:B------:R-:W-:Y:S02]  /*0f80*/  UMOV UR5, UR9 ;  /* 0x0000000900057c82 */ /* 0x000fe40008000000 */
[----:B------:R-:W-:Y:S02]  /*0f90*/  UIADD3 UR8, UPT, UPT, UR4, -UR5, URZ ;  /* 0x8000000504087290 */ /* 0x000fe4000fffe0ff */
[----:B------:R-:W1:Y:S02]  /*0fa0*/  LDCU UR9, c[0x0][0x6cc] ;  /* 0x0000d980ff0977ac */ /* 0x000e640008000800 */
[----:B--2---:R-:W-:-:S04]  /*0fb0*/  USHF.R.U32.HI UR8, URZ, UR12, UR8 ;  /* 0x0000000cff087299 */ /* 0x004fc80008011608 */
[----:B------:R-:W-:Y:S02]  /*0fc0*/  UIADD3 UR5, UPT, UPT, UR5, UR8, URZ ;  /* 0x0000000805057290 */ /* 0x000fe4000fffe0ff */
[----:B------:R-:W-:Y:S02]  /*0fd0*/  UIADD3 UR8, UPT, UPT, -UR4, URZ, URZ ;  /* 0x000000ff04087290 */ /* 0x000fe4000fffe1ff */
[----:B---3--:R-:W-:-:S04]  /*0fe0*/  USHF.R.U32.HI UR5, URZ, UR11, UR5 ;  /* 0x0000000bff057299 */ /* 0x008fc80008011605 */
[----:B------:R-:W-:Y:S02]  /*0ff0*/  UIADD3 UR5, UPT, UPT, -UR5, URZ, URZ ;  /* 0x000000ff05057290 */ /* 0x000fe4000fffe1ff */
[----:B-1----:R-:W-:Y:S02]  /*1000*/  UIMAD UR8, UR9, UR8, UR10 ;  /* 0x00000008090872a4 */ /* 0x002fe4000f8e020a */
[----:B------:R-:W-:Y:S01]  /*1010*/  UIMAD UR12, UR14, UR5, UR4 ;  /* 0x000000050e0c72a4 */ /* 0x000fe2000f8e0204 */
[----:B------:R-:W-:Y:S11]  /*1020*/  BRA.U !UP0, `(.L_x_13) ;  /* 0xfffffff908387547 */ /* 0x000ff6000b83ffff */
.L_x_8:
[----:B------:R-:W1:Y:S01]  /*1030*/  S2UR UR49, SR_CgaCtaId ;  /* 0x00000000003179c3 */ /* 0x000e620000008800 */
[----:B------:R-:W-:Y:S02]  /*1040*/  UISETP.NE.AND UP0, UPT, UR6, 0x2, UPT ;  /* 0x000000020600788c */ /* 0x000fe4000bf05270 */
[----:B------:R-:W-:Y:S01]  /*1050*/  UIADD3 UR5, UPT, UPT, UR6, 0x2, URZ ;  /* 0x0000000206057890 */ /* 0x000fe2000fffe0ff */
[----:B------:R-:W-:-:S03]  /*1060*/  UMOV UR7, 0x400 ;  /* 0x0000040000077882 */ /* 0x000fc60000000000 */
[----:B------:R-:W-:-:S04]  /*1070*/  USEL UR5, UR5, 0x1, UP0 ;  /* 0x0000000105057887 */ /* 0x000fc80008000000 */
[----:B------:R-:W-:-:S04]  /*1080*/  UISETP.NE.AND UP0, UPT, UR5, 0x3, UPT ;  /* 0x000000030500788c */ /* 0x000fc8000bf05270 */
[----:B------:R-:W-:Y:S02]  /*1090*/  UISETP.EQ.XOR UP1, UPT, UR6, 0x2, !UP0 ;  /* 0x000000020600788c */ /* 0x000fe4000c722a70 */
[----:B------:R-:W-:Y:S02]  /*10a0*/  USEL UR6, UR5, URZ, UP0 ;  /* 0x000000ff05067287 */ /* 0x000fe40008000000 */
[----:B------:R-:W-:Y:S02]  /*10b0*/  USEL UR4, URZ, 0x1, !UP1 ;  /* 0x00000001ff047887 */ /* 0x000fe4000c800000 */
[----:B------:R-:W-:Y:S02]  /*10c0*/  UISETP.NE.AND UP0, UPT, UR73, URZ, UPT ;  /* 0x000000ff4900728c */ /* 0x000fe4000bf05270 */
[----:B------:R-:W-:Y:S02]  /*10d0*/  ULOP3.LUT UR4, UR13, UR4, URZ, 0x3c, !UPT ;  /* 0x000000040d047292 */ /* 0x000fe4000f8e3cff */
[----:B-1----:R-:W-:-:S02]  /*10e0*/  ULEA UR7, UR49, UR7, 0x18 ;  /* 0x0000000731077291 */ /* 0x002fc4000f8ec0ff */
[----:B------:R-:W-:Y:S02]  /*10f0*/  USHF.L.U32 UR5, UR4, 0x1f, URZ ;  /* 0x0000001f04057899 */ /* 0x000fe400080006ff */
[----:B------:R-:W-:-:S04]  /*1100*/  ULEA UR4, UR6, UR7, 0x3 ;  /* 0x0000000706047291 */ /* 0x000fc8000f8e18ff */
[----:B------:R-:W-:-:S05]  /*1110*/  MOV R0, UR5 ;  /* 0x0000000500007c02 */ /* 0x000fca0008000f00 */
[----:B------:R-:W1:Y:S02]  /*1120*/  SYNCS.PHASECHK.TRANS64.TRYWAIT P0, [UR4+0x18], R0 ;  /* 0x00001800ff0075a7 */ /* 0x000e640008001104 */
[----:B-1----:R-:W-:Y:S05]  /*1130*/  @!P0 BRA `(.L_x_14) ;  /* 0x0000003800a08947 */ /* 0x002fea0003800000 */
.L_x_56:
[----:B------:R-:W-:Y:S05]  /*1140*/  BRA.U UP0, `(.L_x_7) ;  /* 0x00000001000c7547 */ /* 0x000fea000b800000 */
[----:B------:R-:W-:-:S13]  /*1150*/  ELECT P0, URZ, PT ;  /* 0x0000000000ff782f */ /* 0x000fda0003800000 */
[----:B-1----:R-:W-:-:S04]  /*1160*/  @P0 MOV R0, 0x13000 ;  /* 0x0001300000000802 */ /* 0x002fc80000000f00 */
[----:B------:R2:W-:Y:S03]  /*1170*/  @P0 SYNCS.ARRIVE.TRANS64 RZ, [UR4], R0 ;  /* 0x00000000ffff09a7 */ /* 0x0005e60008000004 */
.L_x_7:
[----:B------:R-:W-:-:S09]  /*1180*/  UISETP.NE.AND UP0, UPT, UR77, 0x4, UPT ;  /* 0x000000044d00788c */ /* 0x000fd2000bf05270 */
[----:B------:R-:W-:Y:S05]  /*1190*/  BRA.U UP0, `(.L_x_15) ;  /* 0x0000000d00287547 */ /* 0x000fea000b800000 */
[----:B------:R-:W3:Y:S01]  /*11a0*/  S2UR UR72, SR_CTAID.Z ;  /* 0x00000000004879c3 */ /* 0x000ee20000002700 */
[----:B------:R-:W-:Y:S01]  /*11b0*/  NOP ;  /* 0x0000000000007918 */ /* 0x000fe20000000000 */
[----:B-1----:R-:W-:Y:S01]  /*11c0*/  HFMA2 R3, -RZ, RZ, 0, 5.9604644775390625e-08 ;  /* 0x00000001ff037431 */ /* 0x002fe200000001ff */
[----:B---3--:R-:W-:-:S05]  /*11d0*/  UISETP.GT.U32.AND UP0, UPT, UR72, 0xff, UPT ;  /* 0x000000ff4800788c */ /* 0x008fca000bf04070 */
[----:B------:R-:W-:Y:S06]  /*11e0*/  BAR.SYNC.DEFER_BLOCKING 0x2, 0xa0 ;  /* 0x0082800000007b1d */ /* 0x000fec0000010000 */
[----:B------:R-:W-:Y:S05]  /*11f0*/  BRA.U UP0, `(.L_x_16) ;  /* 0x0000000900d07547 */ /* 0x000fea000b800000 */
[----:B------:R-:W-:Y:S01]  /*1200*/  UMOV UR4, 0x400 ;  /* 0x0000040000047882 */ /* 0x000fe20000000000 */
[----:B------:R-:W1:Y:S01]  /*1210*/  LDCU UR6, c[0x0][0x374] ;  /* 0x00006e80ff0677ac */ /* 0x000e620008000800 */
[----:B------:R-:W-:Y:S01]  /*1220*/  MOV R3, 0x1 ;  /* 0x0000000100037802 */ /* 0x000fe20000000f00 */
[----:B------:R-:W-:Y:S01]  /*1230*/  ULEA UR49, UR49, UR4, 0x18 ;  /* 0x0000000431317291 */ /* 0x000fe2000f8ec0ff */
[----:B------:R-:W1:Y:S01]  /*1240*/  LDCU UR5, c[0x0][0x370] ;  /* 0x00006e00ff0577ac */ /* 0x000e620008000800 */
[----:B------:R-:W3:Y:S07]  /*1250*/  LDCU UR15, c[0x0][0x378] ;  /* 0x00006f00ff0f77ac */ /* 0x000eee0008000800 */
[----:B--2---:R-:W2:Y:S01]  /*1260*/  LDS R0, [UR49+0x48] ;  /* 0x00004831ff007984 */ /* 0x004ea20008000800 */
[----:B------:R-:W-:Y:S01]  /*1270*/  ULOP3.LUT UR4, UR71, 0x1, URZ, 0x3c, !UPT ;  /* 0x0000000147047892 */ /* 0x000fe2000f8e3cff */
[----:B------:R-:W-:Y:S01]  /*1280*/  UMOV UR70, 0x1 ;  /* 0x0000000100467882 */ /* 0x000fe20000000000 */
[----:B------:R-:W-:-:S02]  /*1290*/  UMOV UR9, 0x10c02480 ;  /* 0x10c0248000097882 */ /* 0x000fc40000000000 */
[----:B------:R-:W-:Y:S02]  /*12a0*/  USHF.L.U32 UR8, UR70, UR4, URZ ;  /* 0x0000000446087299 */ /* 0x000fe400080006ff */
[----:B------:R-:W-:Y:S02]  /*12b0*/  UIADD3 UR13, UPT, UPT, UR49, 0x18400, URZ ;  /* 0x00018400310d7890 */ /* 0x000fe4000fffe0ff */
[----:B------:R-:W-:Y:S02]  /*12c0*/  UIADD3 UR14, UPT, UPT, UR49, 0x24400, URZ ;  /* 0x00024400310e7890 */ /* 0x000fe4000fffe0ff */
[----:B------:R-:W-:Y:S02]  /*12d0*/  USEL UR7, URZ, 0x4000, UP6 ;  /* 0x00004000ff077887 */ /* 0x000fe4000b000000 */
[----:B------:R-:W-:Y:S02]  /*12e0*/  USEL UR4, UR9, 0x10c00480, !UP5 ;  /* 0x10c0048009047887 */ /* 0x000fe4000e800000 */
[----:B------:R-:W-:-:S02]  /*12f0*/  UIADD3 UR11, UPT, UPT, UR49, 0x30400, URZ ;  /* 0x00030400310b7890 */ /* 0x000fc4000fffe0ff */
[----:B------:R-:W-:Y:S02]  /*1300*/  USHF.L.U32 UR70, UR70, UR71, URZ ;  /* 0x0000004746467299 */ /* 0x000fe400080006ff */
[----:B-1----:R-:W-:Y:S02]  /*1310*/  UIMAD UR12, UR6, UR5, URZ ;  /* 0x00000005060c72a4 */ /* 0x002fe4000f8e02ff */
[----:B------:R-:W-:Y:S02]  /*1320*/  UIADD3 UR9, UPT, UPT, UR49, 0x31c00, URZ ;  /* 0x00031c0031097890 */ /* 0x000fe4000fffe0ff */
[----:B------:R-:W-:Y:S02]  /*1330*/  USHF.R.U32.HI UR6, URZ, 0x4, UR13 ;  /* 0x00000004ff067899 */ /* 0x000fe4000801160d */
[----:B------:R-:W-:Y:S02]  /*1340*/  USHF.R.U32.HI UR5, URZ, 0x4, UR14 ;  /* 0x00000004ff057899 */ /* 0x000fe4000801160e */
[----:B------:R-:W-:-:S02]  /*1350*/  UIADD3 UR52, UPT, UPT, UR7, UR4, URZ ;  /* 0x0000000407347290 */ /* 0x000fc4000fffe0ff */
[----:B------:R-:W-:Y:S02]  /*1360*/  USHF.R.U32.HI UR7, URZ, 0x4, UR11 ;  /* 0x00000004ff077899 */ /* 0x000fe4000801160b */
[----:B------:R-:W-:Y:S02]  /*1370*/  ULOP3.LUT UR70, UR8, 0xffff, UR70, 0xc8, !UPT ;  /* 0x0000ffff08467892 */ /* 0x000fe4000f8ec846 */
[----:B------:R-:W-:Y:S02]  /*1380*/  USHF.R.U32.HI UR8, URZ, 0x4, UR9 ;  /* 0x00000004ff087899 */ /* 0x000fe40008011609 */
[----:B------:R-:W-:Y:S02]  /*1390*/  ULOP3.LUT UR6, UR6, 0x3fc0, URZ, 0xc0, !UPT ;  /* 0x00003fc006067892 */ /* 0x000fe4000f8ec0ff */
[----:B------:R-:W-:Y:S02]  /*13a0*/  ULOP3.LUT UR5, UR5, 0x3fc0, URZ, 0xc0, !UPT ;  /* 0x00003fc005057892 */ /* 0x000fe4000f8ec0ff */
[----:B---3--:R-:W-:Y:S01]  /*13b0*/  UIMAD UR4, UR12, UR15, URZ ;  /* 0x0000000f0c0472a4 */ /* 0x008fe2000f8e02ff */
[----:B--2---:R-:W-:Y:S01]  /*13c0*/  R2UR UR10, R0 ;  /* 0x00000000000a72ca */ /* 0x004fe200000e0000 */
[----:B------:R-:W-:-:S02]  /*13d0*/  ULOP3.LUT UR7, UR7, 0x3fc0, URZ, 0xc0, !UPT ;  /* 0x00003fc007077892 */ /* 0x000fc4000f8ec0ff */
[----:B------:R-:W-:Y:S02]  /*13e0*/  ULOP3.LUT UR8, UR8, 0x3fc0, URZ, 0xc0, !UPT ;  /* 0x00003fc008087892 */ /* 0x000fe4000f8ec0ff */
[----:B------:R-:W-:Y:S02]  /*13f0*/  ULOP3.LUT UR45, UR6, 0x10000, URZ, 0xfc, !UPT ;  /* 0x00010000062d7892 */ /* 0x000fe4000f8efcff */
[----:B------:R-:W-:Y:S02]  /*1400*/  ULOP3.LUT UR48, UR5, 0x10000, URZ, 0xfc, !UPT ;  /* 0x0001000005307892 */ /* 0x000fe4000f8efcff */
[----:B------:R-:W-:Y:S02]  /*1410*/  ULEA.HI UR74, UR4, UR4, URZ, 0x1 ;  /* 0x00000004044a7291 */ /* 0x000fe4000f8f08ff */
[----:B------:R-:W-:Y:S02]  /*1420*/  ULOP3.LUT UR69, UR7, 0x10000, URZ, 0xfc, !UPT ;  /* 0x0001000007457892 */ /* 0x000fe4000f8efcff */
[----:B------:R-:W-:-:S02]  /*1430*/  UIADD3 UR66, UPT, UPT, UR10, 0x100, URZ ;  /* 0x000001000a427890 */ /* 0x000fc4000fffe0ff */
[----:B------:R-:W-:Y:S02]  /*1440*/  UIADD3 UR64, UPT, UPT, UR10, 0x104, URZ ;  /* 0x000001040a407890 */ /* 0x000fe4000fffe0ff */
[----:B------:R-:W-:Y:S02]  /*1450*/  UIADD3 UR62, UPT, UPT, UR10, 0x108, URZ ;  /* 0x000001080a3e7890 */ /* 0x000fe4000fffe0ff */
[----:B------:R-:W-:Y:S02]  /*1460*/  UIADD3 UR60, UPT, UPT, UR10, 0x10c, URZ ;  /* 0x0000010c0a3c7890 */ /* 0x000fe4000fffe0ff */
[----:B------:R-:W-:Y:S02]  /*1470*/  UIADD3 UR67, UPT, UPT, UR10, 0x110, URZ ;  /* 0x000001100a437890 */ /* 0x000fe4000fffe0ff */
[----:B------:R-:W-:Y:S02]  /*1480*/  UIADD3 UR65, UPT, UPT, UR10, 0x118, URZ ;  /* 0x000001180a417890 */ /* 0x000fe4000fffe0ff */
[----:B------:R-:W-:-:S02]  /*1490*/  USHF.R.U32.HI UR6, URZ, 0x1, UR66 ;  /* 0x00000001ff067899 */ /* 0x000fc40008011642 */
[----:B------:R-:W-:Y:S02]  /*14a0*/  USHF.R.U32.HI UR5, URZ, 0x1, UR64 ;  /* 0x00000001ff057899 */ /* 0x000fe40008011640 */
[----:B------:R-:W-:Y:S02]  /*14b0*/  USHF.R.U32.HI UR4, URZ, 0x1, UR62 ;  /* 0x00000001ff047899 */ /* 0x000fe4000801163e */
[----:B------:R-:W-:Y:S02]  /*14c0*/  UIADD3 UR63, UPT, UPT, UR10, 0x120, URZ ;  /* 0x000001200a3f7890 */ /* 0x000fe4000fffe0ff */
[----:B------:R-:W-:Y:S02]  /*14d0*/  UIADD3 UR61, UPT, UPT, UR10, 0x128, URZ ;  /* 0x000001280a3d7890 */ /* 0x000fe4000fffe0ff */
[----:B------:R-:W-:Y:S02]  /*14e0*/  USHF.R.U32.HI UR7, URZ, 0x1, UR60 ;  /* 0x00000001ff077899 */ /* 0x000fe4000801163c */
[----:B------:R-:W-:-:S02]  /*14f0*/  ULOP3.LUT UR68, UR8, 0x10000, URZ, 0xfc, !UPT ;  /* 0x0001000008447892 */ /* 0x000fc4000f8efcff */
[----:B------:R-:W-:Y:S02]  /*1500*/  USHF.R.U32.HI UR58, URZ, 0x1a, UR67 ;  /* 0x0000001aff3a7899 */ /* 0x000fe40008011643 */
[----:B------:R-:W-:Y:S02]  /*1510*/  USHF.R.U32.HI UR8, URZ, 0x1a, UR65 ;  /* 0x0000001aff087899 */ /* 0x000fe40008011641 */
[----:B------:R-:W-:Y:S02]  /*1520*/  ULOP3.LUT UR6, UR6, 0x60000000, URZ, 0xc0, !UPT ;  /* 0x6000000006067892 */ /* 0x000fe4000f8ec0ff */
[----:B------:R-:W-:Y:S02]  /*1530*/  ULOP3.LUT UR56, UR5, 0x60000000, URZ, 0xc0, !UPT ;  /* 0x6000000005387892 */ /* 0x000fe4000f8ec0ff */
[----:B------:R-:W-:Y:S02]  /*1540*/  ULOP3.LUT UR5, UR4, 0x60000000, URZ, 0xc0, !UPT ;  /* 0x6000000004057892 */ /* 0x000fe4000f8ec0ff */
[----:B------:R-:W-:-:S02]  /*1550*/  USHF.R.U32.HI UR9, URZ, 0x1a, UR63 ;  /* 0x0000001aff097899 */ /* 0x000fc4000801163f */
[----:B------:R-:W-:Y:S02]  /*1560*/  USHF.R.U32.HI UR11, URZ, 0x1a, UR61 ;  /* 0x0000001aff0b7899 */ /* 0x000fe4000801163d */
[----:B------:R-:W-:Y:S02]  /*1570*/  ULOP3.LUT UR4, UR7, 0x60000000, URZ, 0xc0, !UPT ;  /* 0x6000000007047892 */ /* 0x000fe4000f8ec0ff */
[----:B------:R-:W-:Y:S02]  /*1580*/  ULOP3.LUT UR58, UR6, 0x30, UR58, 0xf8, !UPT ;  /* 0x00000030063a7892 */ /* 0x000fe4000f8ef83a */
[----:B------:R-:W-:Y:S02]  /*1590*/  ULOP3.LUT UR56, UR56, 0x30, UR8, 0xf8, !UPT ;  /* 0x0000003038387892 */ /* 0x000fe4000f8ef808 */
[----:B------:R-:W-:Y:S02]  /*15a0*/  ULOP3.LUT UR5, UR5, 0x30, UR9, 0xf8, !UPT ;  /* 0x0000003005057892 */ /* 0x000fe4000f8ef809 */
[----:B------:R-:W-:-:S02]  /*15b0*/  ULOP3.LUT UR4, UR4, 0x30, UR11, 0xf8, !UPT ;  /* 0x0000003004047892 */ /* 0x000fc4000f8ef80b */
[----:B------:R-:W-:Y:S02]  /*15c0*/  ULOP3.LUT UR59, UR58, UR52, URZ, 0xfc, !UPT ;  /* 0x000000343a3b7292 */ /* 0x000fe4000f8efcff */
[----:B------:R-:W-:Y:S02]  /*15d0*/  ULOP3.LUT UR57, UR56, UR52, URZ, 0xfc, !UPT ;  /* 0x0000003438397292 */ /* 0x000fe4000f8efcff */
[----:B------:R-:W-:Y:S02]  /*15e0*/  ULOP3.LUT UR55, UR5, UR52, URZ, 0xfc, !UPT ;  /* 0x0000003405377292 */ /* 0x000fe4000f8efcff */
[----:B------:R-:W-:Y:S02]  /*15f0*/  ULOP3.LUT UR53, UR4, UR52, URZ, 0xfc, !UPT ;  /* 0x0000003404357292 */ /* 0x000fe4000f8efcff */
[----:B------:R-:W-:Y:S02]  /*1600*/  UISETP.NE.AND UP0, UPT, UR73, URZ, UPT ;  /* 0x000000ff4900728c */ /* 0x000fe4000bf05270 */
[----:B------:R-:W-:-:S02]  /*1610*/  UIADD3 UR75, UPT, UPT, UR49, 0x30, URZ ;  /* 0x00000030314b7890 */ /* 0x000fc4000fffe0ff */
[----:B------:R-:W-:Y:S02]  /*1620*/  USHF.R.S32.HI UR74, URZ, 0x1, UR74 ;  /* 0x00000001ff4a7899 */ /* 0x000fe4000801144a */
[----:B------:R-:W-:Y:S01]  /*1630*/  UISETP.NE.AND UP1, UPT, UR73, URZ, UPT ;  /* 0x000000ff4900728c */ /* 0x000fe2000bf25270 */
[----:B------:R-:W-:Y:S01]  /*1640*/  UMOV UR44, URZ ;  /* 0x000000ff002c7c82 */ /* 0x000fe20008000000 */
[----:B------:R-:W-:Y:S01]  /*1650*/  UMOV UR11, URZ ;  /* 0x000000ff000b7c82 */ /* 0x000fe20008000000 */
[----:B------:R-:W-:Y:S01]  /*1660*/  UMOV UR58, URZ ;  /* 0x000000ff003a7c82 */ /* 0x000fe20008000000 */
[----:B------:R-:W-:Y:S01]  /*1670*/  UMOV UR56, URZ ;  /* 0x000000ff00387c82 */ /* 0x000fe20008000000 */
[----:B------:R-:W-:Y:S01]  /*1680*/  UMOV UR54, URZ ;  /* 0x000000ff00367c82 */ /* 0x000fe20008000000 */
[----:B------:R-:W-:-:S05]  /*1690*/  UMOV UR52, URZ ;  /* 0x000000ff00347c82 */ /* 0x000fca0008000000 */
.L_x_24:
[----:B---3--:R-:W-:Y:S01]  /*16a0*/  PLOP3.LUT P1, PT, PT, PT, PT, 0x80, 0x8 ;  /* 0x000000000008781c */ /* 0x008fe20003f2f070 */
[----:B------:R-:W-:Y:S02]  /*16b0*/  UIADD3 UR72, UPT, UPT, UR74, UR72, URZ ;  /* 0x000000484a487290 */ /* 0x000fe4000fffe0ff */
[----:B------:R-:W-:Y:S01]  /*16c0*/  UPLOP3.LUT UP4, UPT, UPT, UPT, UPT, 0x40, 0x4 ;  /* 0x000000000004789c */ /* 0x000fe20003f8e870 */
[----:B-12---:R-:W-:Y:S10]  /*16d0*/  BRA.U UP0, `(.L_x_17) ;  /* 0x00000001001c7547 */ /* 0x006ff4000b800000 */
[----:B------:R-:W-:Y:S01]  /*16e0*/  USHF.L.U32 UR4, UR44, 0x1f, URZ ;  /* 0x0000001f2c047899 */ /* 0x000fe200080006ff */
[----:B------:R-:W-:Y:S01]  /*16f0*/  SHF.L.U32 R2, R3, 0x1f, RZ ;  /* 0x0000001f03027819 */ /* 0x000fe200000006ff */
[----:B------:R-:W-:-:S04]  /*1700*/  ULEA UR5, UR11, UR49, 0x3 ;  /* 0x000000310b057291 */ /* 0x000fc8000f8e18ff */
[----:B------:R-:W-:-:S05]  /*1710*/  MOV R0, UR4 ;  /* 0x0000000400007c02 */ /* 0x000fca0008000f00 */
[----:B------:R1:W2:Y:S01]  /*1720*/  SYNCS.PHASECHK.TRANS64.TRYWAIT P1, [UR5], R0 ;  /* 0x00000000ff0075a7 */ /* 0x0002a20008021105 */
[----:B------:R-:W3:Y:S02]  /*1730*/  SYNCS.PHASECHK.TRANS64.TRYWAIT P0, [UR49+0x38], R2 ;  /* 0x00003802ff0075a7 */ /* 0x000ee40008001131 */
[----:B-123--:R-:W-:Y:S05]  /*1740*/  @!P0 BRA `(.L_x_18) ;  /* 0x00000034003c8947 */ /* 0x00efea0003800000 */
.L_x_17:
[----:B------:R-:W-:-:S05]  /*1750*/  UMOV UR4, URZ ;  /* 0x000000ff00047c82 */ /* 0x000fca0008000000 */
.L_x_22:
[----:B--23--:R-:W-:Y:S05]  /*1760*/  BRA.U UP0, `(.L_x_19) ;  /* 0x0000000500187547 */ /* 0x00cfea000b800000 */
[----:B------:R-:W-:Y:S02]  /*1770*/  USHF.L.U32 UR5, UR11, 0xa, URZ ;  /* 0x0000000a0b057899 */ /* 0x000fe400080006ff */
[----:B------:R-:W-:Y:S02]  /*1780*/  ULEA UR8, UR11, UR69, 0x7 ;  /* 0x000000450b087291 */ /* 0x000fe4000f8e38ff */
[----:B------:R-:W-:Y:S02]  /*1790*/  UIADD3 UR13, UPT, UPT, UR5, 0x6, URZ ;  /* 0x00000006050d7890 */ /* 0x000fe4000fffe0ff */
[----:B------:R-:W-:Y:S02]  /*17a0*/  ULEA UR6, UR11, UR68, 0x8 ;  /* 0x000000440b067291 */ /* 0x000fe4000f8e40ff */
[----:B------:R-:W-:Y:S02]  /*17b0*/  ULEA UR28, UR11, UR49, 0x3 ;  /* 0x000000310b1c7291 */ /* 0x000fe4000f8e18ff */
[----:B------:R-:W-:Y:S02]  /*17c0*/  UIADD3 UR29, UPT, UPT, UR13, UR48, URZ ;  /* 0x000000300d1d7290 */ /* 0x000fe4000fffe0ff */
[----:B------:R-:W-:Y:S02]  /*17d0*/  UIADD3 UR50, UPT, UPT, UR13, UR45, URZ ;  /* 0x0000002d0d327290 */ /* 0x000fe4000fffe0ff */
[----:B------:R-:W-:Y:S02]  /*17e0*/  UIADD3 UR26, UPT, UPT, UR8, 0x20, URZ ;  /* 0x00000020081a7890 */ /* 0x000fe4000fffe0ff */
        /* <DEDUP_REMOVED lines=9> */
[----:B------:R-:W-:Y:S02]  /*1880*/  UIADD3 UR40, UPT, UPT, UR5, UR48, URZ ;  /* 0x0000003005287290 */ /* 0x000fe4000fffe0ff */
[----:B------:R-:W-:Y:S02]  /*1890*/  UIADD3 UR38, UPT, UPT, UR5, UR45, URZ ;  /* 0x0000002d05267290 */ /* 0x000fe4000fffe0ff */
[----:B------:R-:W-:Y:S02]  /*18a0*/  UIADD3 UR36, UPT, UPT, UR48, 0x2, UR5 ;  /* 0x0000000230247890 */ /* 0x000fe4000fffe005 */
[----:B------:R-:W-:Y:S02]  /*18b0*/  UIADD3 UR34, UPT, UPT, UR45, 0x2, UR5 ;  /* 0x000000022d227890 */ /* 0x000fe4000fffe005 */
[----:B------:R-:W-:Y:S02]  /*18c0*/  UIADD3 UR32, UPT, UPT, UR48, 0x4, UR5 ;  /* 0x0000000430207890 */ /* 0x000fe4000fffe005 */
[----:B------:R-:W-:Y:S02]  /*18d0*/  UIADD3 UR30, UPT, UPT, UR45, 0x4, UR5 ;  /* 0x000000042d1e7890 */ /* 0x000fe4000fffe005 */
[----:B------:R-:W-:Y:S01]  /*18e0*/  UIADD3 UR51, UPT, UPT, UR28, 0x18, URZ ;  /* 0x000000181c337890 */ /* 0x000fe2000fffe0ff */
[----:B------:R-:W-:Y:S01]  /*18f0*/  UMOV UR9, 0x4008 ;  /* 0x0000400800097882 */ /* 0x000fe20000000000 */
        /* <DEDUP_REMOVED lines=9> */
[----:B------:R-:W-:Y:S05]  /*1990*/  @P1 BRA `(.L_x_20) ;  /* 0x0000000000101947 */ /* 0x000fea0003800000 */
[----:B------:R-:W-:Y:S06]  /*19a0*/  USHF.L.U32 UR5, UR44, 0x1f, URZ ;  /* 0x0000001f2c057899 */ /* 0x000fec00080006ff */
[----:B-1----:R-:W-:Y:S04]  /*19b0*/  MOV R0, UR5 ;  /* 0x0000000500007c02 */ /* 0x002fe80008000f00 */
[----:B------:R-:W1:Y:S02]  /*19c0*/  SYNCS.PHASECHK.TRANS64.TRYWAIT P0, [UR28], R0 ;  /* 0x00000000ff0075a7 */ /* 0x000e64000800111c */
[----:B-1----:R-:W-:Y:S05]  /*19d0*/  @!P0 BRA `(.L_x_21) ;  /* 0x0000003000b88947 */ /* 0x002fea0003800000 */
.L_x_20:
[----:B------:R2:W-:Y:S01]  /*19e0*/  UTCCP.T.S.2CTA.4x32dp128bit tmem[UR10+0x100], gdesc[UR8] ;  /* 0x000100080a0079e7 */ /* 0x0005e20009300000 */
        /* <DEDUP_REMOVED lines=9> */
[----:B------:R-:W-:Y:S01]  /*1a80*/  UMOV UR47, 0x4008 ;  /* 0x00004008002f7882 */ /* 0x000fe20000000000 */
[----:B------:R-:W-:Y:S01]  /*1a90*/  UMOV UR43, 0x4008 ;  /* 0x00004008002b7882 */ /* 0x000fe20000000000 */
[----:B------:R3:W-:Y:S01]  /*1aa0*/  UTCCP.T.S.2CTA.4x32dp128bit tmem[UR10+0x128], gdesc[UR46] ;  /* 0x0001282e0a0079e7 */ /* 0x0007e20009300000 */
[----:B------:R3:W-:Y:S01]  /*1ab0*/  UTCCP.T.S.2CTA.4x32dp128bit tmem[UR10+0x12c], gdesc[UR42] ;  /* 0x00012c2a0a0079e7 */ /* 0x0007e20009300000 */
[----:B------:R-:W-:Y:S01]  /*1ac0*/  UMOV UR41, 0x40004040 ;  /* 0x4000404000297882 */ /* 0x000fe20000000000 */
[----:B------:R-:W-:Y:S01]  /*1ad0*/  UMOV UR39, 0x40004040 ;  /* 0x4000404000277882 */ /* 0x000fe20000000000 */
[----:B------:R-:W-:Y:S01]  /*1ae0*/  UMOV UR37, 0x40004040 ;  /* 0x4000404000257882 */ /* 0x000fe20000000000 */
[----:B------:R3:W-:Y:S01]  /*1af0*/  UTCOMMA.2CTA.4X gdesc[UR38], gdesc[UR40], tmem[UR10], tmem[UR58], idesc[UR59], tmem[UR66], UP4 ;  /* 0x80423a28260075ea */ /* 0x0007e2000a20000a */
[----:B------:R-:W-:Y:S01]  /*1b00*/  UPLOP3.LUT UP4, UPT, UPT, UPT, UPT, 0x80, 0x8 ;  /* 0x000000000008789c */ /* 0x000fe20003f8f070 */
[----:B------:R-:W-:Y:S01]  /*1b10*/  UMOV UR35, 0x40004040 ;  /* 0x4000404000237882 */ /* 0x000fe20000000000 */
[----:B------:R-:W-:Y:S01]  /*1b20*/  UMOV UR33, 0x40004040 ;  /* 0x4000404000217882 */ /* 0x000fe20000000000 */
[----:B------:R3:W-:Y:S01]  /*1b30*/  UTCOMMA.2CTA.4X gdesc[UR34], gdesc[UR36], tmem[UR10], tmem[UR56], idesc[UR57], tmem[UR64], UPT ;  /* 0x80403824220075ea */ /* 0x0007e2000ba0000a */
[----:B------:R-:W-:Y:S01]  /*1b40*/  UMOV UR31, 0x40004040 ;  /* 0x40004040001f7882 */ /* 0x000fe20000000000 */
[----:B------:R-:W-:Y:S01]  /*1b50*/  UMOV UR28, UR29 ;  /* 0x0000001d001c7c82 */ /* 0x000fe20008000000 */
[----:B------:R3:W-:Y:S01]  /*1b60*/  UTCOMMA.2CTA.4X gdesc[UR30], gdesc[UR32], tmem[UR10], tmem[UR54], idesc[UR55], tmem[UR62], UPT ;  /* 0x803e36201e0075ea */ /* 0x0007e2000ba0000a */
[----:B------:R-:W-:Y:S01]  /*1b70*/  UMOV UR29, 0x40004040 ;  /* 0x40004040001d7882 */ /* 0x000fe20000000000 */
[----:B--2---:R-:W-:Y:S01]  /*1b80*/  UMOV UR8, UR50 ;  /* 0x0000003200087c82 */ /* 0x004fe20008000000 */
[----:B------:R-:W-:Y:S02]  /*1b90*/  UMOV UR9, 0x40004040 ;  /* 0x4000404000097882 */ /* 0x000fe40000000000 */
[----:B------:R3:W-:Y:S01]  /*1ba0*/  UTCOMMA.2CTA.4X gdesc[UR8], gdesc[UR28], tmem[UR10], tmem[UR52], idesc[UR53], tmem[UR60], UPT ;  /* 0x803c341c080075ea */ /* 0x0007e2000ba0000a */
[----:B------:R3:W-:Y:S01]  /*1bb0*/  UTCBAR.2CTA.MULTICAST [UR51], URZ, UR70 ;  /* 0x000000ff330073e9 */ /* 0x0007e20008200846 */
[----:B------:R-:W-:Y:S01]  /*1bc0*/  NOP ;  /* 0x0000000000007918 */ /* 0x000fe20000000000 */
.L_x_19:
[----:B------:R-:W-:Y:S01]  /*1bd0*/  UIADD3 UR5, UPT, UPT, UR11, 0x1, URZ ;  /* 0x000000010b057890 */ /* 0x000fe2000fffe0ff */
[----:B------:R-:W-:Y:S01]  /*1be0*/  PLOP3.LUT P1, PT, PT, PT, PT, 0x80, 0x8 ;  /* 0x000000000008781c */ /* 0x000fe20003f2f070 */
[----:B------:R-:W-:Y:S02]  /*1bf0*/  UISETP.GT.U32.AND UP3, UPT, UR4, 0xe, UPT ;  /* 0x0000000e0400788c */ /* 0x000fe4000bf64070 */
[----:B------:R-:W-:Y:S02]  /*1c00*/  UISETP.NE.AND UP2, UPT, UR5, 0x3, UPT ;  /* 0x000000030500788c */ /* 0x000fe4000bf45270 */
[----:B------:R-:W-:Y:S02]  /*1c10*/  UISETP.NE.OR UP3, UPT, UR73, URZ, UP3 ;  /* 0x000000ff4900728c */ /* 0x000fe40009f65670 */
[----:B---3--:R-:W-:Y:S02]  /*1c20*/  USEL UR6, URZ, 0x1, UP2 ;  /* 0x00000001ff067887 */ /* 0x008fe40009000000 */
[----:B------:R-:W-:Y:S02]  /*1c30*/  USEL UR11, UR5, URZ, UP2 ;  /* 0x000000ff050b7287 */ /* 0x000fe40009000000 */
[----:B------:R-:W-:Y:S01]  /*1c40*/  ULOP3.LUT UR44, UR44, UR6, URZ, 0x3c, !UPT ;  /* 0x000000062c2c7292 */ /* 0x000fe2000f8e3cff */
[----:B------:R-:W-:Y:S01]  /*1c50*/  PLOP3.LUT P0, PT, PT, PT, UP3, 0x80, 0x8 ;  /* 0x000000000008781c */ /* 0x000fe20003f0f038 */
[----:B------:R-:W-:Y:S03]  /*1c60*/  UIADD3 UR4, UPT, UPT, UR4, 0x1, URZ ;  /* 0x0000000104047890 */ /* 0x000fe6000fffe0ff */
[----:B------:R-:W-:Y:S02]  /*1c70*/  @!UP3 USHF.L.U32 UR5, UR44, 0x1f, URZ ;  /* 0x0000001f2c05b899 */ /* 0x000fe400080006ff */
[----:B------:R-:W-:Y:S02]  /*1c80*/  @!UP3 ULEA UR6, UR11, UR49, 0x3 ;  /* 0x000000310b06b291 */ /* 0x000fe4000f8e18ff */
[----:B------:R-:W-:Y:S02]  /*1c90*/  UISETP.NE.AND UP2, UPT, UR4, 0x10, UPT ;  /* 0x000000100400788c */ /* 0x000fe4000bf45270 */
[----:B-1----:R-:W-:Y:S05]  /*1ca0*/  IMAD.U32 R0, RZ, RZ, UR5 ;  /* 0x00000005ff007e24 */ /* 0x002fea000f8e00ff */
[----:B------:R2:W3:Y:S02]  /*1cb0*/  @!P0 SYNCS.PHASECHK.TRANS64.TRYWAIT P1, [UR6], R0 ;  /* 0x00000000ff0085a7 */ /* 0x0004e40008021106 */
[----:B------:R-:W-:Y:S05]  /*1cc0*/  BRA.U UP2, `(.L_x_22) ;  /* 0xfffffff902a47547 */ /* 0x000fea000b83ffff */
[----:B------:R-:W-:Y:S05]  /*1cd0*/  BRA.U UP1, `(.L_x_23) ;  /* 0x00000001010c7547 */ /* 0x000fea000b800000 */
[----:B------:R-:W-:Y:S02]  /*1ce0*/  UMOV UR4, 0x3 ;  /* 0x0000000300047882 */ /* 0x000fe40000000000 */
[----:B------:R1:W-:Y:S01]  /*1cf0*/  UTCBAR.2CTA.MULTICAST [UR75], URZ, UR4 ;  /* 0x000000ff4b0073e9 */ /* 0x0003e20008200804 */
[----:B------:R-:W-:Y:S02]  /*1d00*/  NOP ;  /* 0x0000000000007918 */ /* 0x000fe40000000000 */
.L_x_23:
[----:B------:R-:W-:Y:S01]  /*1d10*/  UISETP.GE.AND UP2, UPT, UR72, 0x100, UPT ;  /* 0x000001004800788c */ /* 0x000fe2000bf46270 */
[----:B------:R-:W-:-:S08]  /*1d20*/  LOP3.LUT R3, R3, 0x1, RZ, 0x3c, !PT ;  /* 0x0000000103037812 */ /* 0x000fd000078e3cff */
[----:B------:R-:W-:Y:S05]  /*1d30*/  BRA.U !UP2, `(.L_x_24) ;  /* 0xfffffff90a587547 */ /* 0x000fea000b83ffff */
.L_x_16:
[----:B------:R-:W-:-:S09]  /*1d40*/  UISETP.NE.AND UP0, UPT, UR71, URZ, UPT ;  /* 0x000000ff4700728c */ /* 0x000fd2000bf05270 */
[----:B------:R-:W-:Y:S05]  /*1d50*/  BRA.U UP0, `(.L_x_25) ;  /* 0x00000001006c7547 */ /* 0x000fea000b800000 */
[----:B--2---:R-:W2:Y:S01]  /*1d60*/  S2R R0, SR_CgaCtaId ;  /* 0x0000000000007919 */ /* 0x004ea20000008800 */
[----:B------:R-:W-:Y:S01]  /*1d70*/  MOV R5, 0x400 ;  /* 0x0000040000057802 */ /* 0x000fe20000000f00 */
[----:B------:R-:W-:-:S04]  /*1d80*/  IMAD.U32 R2, R3, -0x80000000, RZ ;  /* 0x8000000003027824 */ /* 0x000fc800078e00ff */
[----:B------:R-:W-:Y:S01]  /*1d90*/  IMAD.MOV.U32 R3, RZ, RZ, R2 ;  /* 0x000000ffff037224 */ /* 0x000fe200078e0002 */
[----:B--2---:R-:W-:-:S04]  /*1da0*/  LEA R5, R0, R5, 0x18 ;  /* 0x0000000500057211 */ /* 0x004fc800078ec0ff */
[----:B------:R2:W4:Y:S03]  /*1db0*/  SYNCS.PHASECHK.TRANS64.TRYWAIT P0, [R5+URZ+0x38], R3 ;  /* 0x00003803050075a7 */ /* 0x00052600080011ff */
[----:B----4-:R-:W-:Y:S05]  /*1dc0*/  @!P0 NANOSLEEP.SYNCS 0x989680 ;  /* 0x009896800000895d */ /* 0x010fea0003900000 */
[----:B------:R-:W4:Y:S02]  /*1dd0*/  @!P0 SYNCS.PHASECHK.TRANS64 P0, [R5+URZ+0x38], R3 ;  /* 0x00003803050085a7 */ /* 0x000f2400080010ff */
[----:B----4-:R-:W-:Y:S05]  /*1de0*/  @P0 BRA `(.L_x_25) ;  /* 0x0000000000480947 */ /* 0x010fea0003800000 */
.L_x_26:
[----:B----4-:R4:W5:Y:S02]  /*1df0*/  SYNCS.PHASECHK.TRANS64.TRYWAIT P0, [R5+URZ+0x38], R3 ;  /* 0x00003803050075a7 */ /* 0x01096400080011ff */
[----:B-----5:R-:W-:Y:S05]  /*1e00*/  @!P0 NANOSLEEP.SYNCS 0x989680 ;  /* 0x009896800000895d */ /* 0x020fea0003900000 */
[----:B------:R-:W5:Y:S02]  /*1e10*/  @!P0 SYNCS.PHASECHK.TRANS64 P0, [R5+URZ+0x38], R3 ;  /* 0x00003803050085a7 */ /* 0x000f6400080010ff */
[----:B-----5:R-:W-:Y:S05]  /*1e20*/  @!P0 BRA `(.L_x_26) ;  /* 0xfffffffc00f08947 */ /* 0x020fea000383ffff */
[----:B------:R-:W-:Y:S05]  /*1e30*/  BRA `(.L_x_25) ;  /* 0x0000000000347947 */ /* 0x000fea0003800000 */
.L_x_15:
[----:B------:R-:W-:-:S09]  /*1e40*/  UISETP.NE.AND UP0, UPT, UR77, URZ, UPT ;  /* 0x000000ff4d00728c */ /* 0x000fd2000bf05270 */
[----:B------:R-:W-:Y:S05]  /*1e50*/  BRA.U UP0, `(.L_x_27) ;  /* 0x0000000100287547 */ /* 0x000fea000b800000 */
[----:B------:R-:W-:Y:S01]  /*1e60*/  UMOV UR6, 0x400 ;  /* 0x0000040000067882 */ /* 0x000fe20000000000 */
[----:B------:R-:W-:Y:S01]  /*1e70*/  UMOV UR4, 0x20 ;  /* 0x0000002000047882 */ /* 0x000fe20000000000 */
[----:B------:R-:W-:Y:S02]  /*1e80*/  ULEA UR6, UR49, UR6, 0x18 ;  /* 0x0000000631067291 */ /* 0x000fe4000f8ec0ff */
[----:B------:R-:W-:-:S04]  /*1e90*/  UIADD3 UR4, UPT, UPT, -UR4, 0x100000, URZ ;  /* 0x0010000004047890 */ /* 0x000fc8000fffe1ff */
[----:B------:R-:W-:Y:S02]  /*1ea0*/  USHF.L.U32 UR5, UR4, 0xb, URZ ;  /* 0x0000000b04057899 */ /* 0x000fe400080006ff */
[----:B------:R-:W-:Y:S01]  /*1eb0*/  USHF.L.U32 UR4, UR4, 0x1, URZ ;  /* 0x0000000104047899 */ /* 0x000fe200080006ff */
[----:B------:R-:W-:Y:S01]  /*1ec0*/  ELECT P0, URZ, PT ;  /* 0x0000000000ff782f */ /* 0x000fe20003800000 */
[----:B------:R-:W3:Y:S10]  /*1ed0*/  FENCE.VIEW.ASYNC.S ;  /* 0x00000000000073c6 */ /* 0x000ef40000000000 */
[----:B---3--:R3:W4:Y:S01]  /*1ee0*/  SYNCS.EXCH.64 URZ, [UR6+0x40], UR4 ;  /* 0x0000400406ff75b2 */ /* 0x0087220008000100 */
[----:B------:R-:W-:Y:S01]  /*1ef0*/  NOP ;  /* 0x0000000000007918 */ /* 0x000fe20000000000 */
.L_x_27:
[----:B------:R-:W-:Y:S01]  /*1f00*/  NOP ;  /* 0x0000000000007918 */ /* 0x000fe20000000000 */
.L_x_25:
[----:B------:R-:W-:Y:S02]  /*1f10*/  UISETP.NE.AND UP0, UPT, UR77, URZ, UPT ;  /* 0x000000ff4d00728c */ /* 0x000fe4000bf05270 */
[----:B------:R-:W-:-:S06]  /*1f20*/  UISETP.GT.AND UP1, UPT, UR77, 0x3, UPT ;  /* 0x000000034d00788c */ /* 0x000fcc000bf24270 */
[----:B------:R-:W-:Y:S01]  /*1f30*/  PLOP3.LUT P0, PT, PT, PT, UP1, 0x80, 0x8 ;  /* 0x000000000008781c */ /* 0x000fe20003f0f018 */
[----:B------:R-:W-:-:S12]  /*1f40*/  BRA.U UP0, `(.L_x_28) ;  /* 0x00000001002c7547 */ /* 0x000fd8000b800000 */
[----:B---3--:R-:W3:Y:S01]  /*1f50*/  S2UR UR6, SR_CgaCtaId ;  /* 0x00000000000679c3 */ /* 0x008ee20000008800 */
[----:B-1----:R-:W-:Y:S01]  /*1f60*/  UMOV UR4, 0x400 ;  /* 0x0000040000047882 */ /* 0x002fe20000000000 */
[----:B------:R-:W-:Y:S01]  /*1f70*/  UMOV UR5, 0x20 ;  /* 0x0000002000057882 */ /* 0x000fe20000000000 */
[----:B------:R-:W-:Y:S01]  /*1f80*/  ELECT P1, URZ, PT ;  /* 0x0000000000ff782f */ /* 0x000fe20003820000 */
[----:B---3--:R-:W-:Y:S02]  /*1f90*/  ULEA UR6, UR6, UR4, 0x18 ;  /* 0x0000000406067291 */ /* 0x008fe4000f8ec0ff */
[----:B------:R-:W-:-:S04]  /*1fa0*/  UIADD3 UR4, UPT, UPT, -UR5, 0x100000, URZ ;  /* 0x0010000005047890 */ /* 0x000fc8000fffe1ff */
[----:B------:R-:W-:Y:S02]  /*1fb0*/  USHF.L.U32 UR5, UR4, 0xb, URZ ;  /* 0x0000000b04057899 */ /* 0x000fe400080006ff */
[----:B------:R-:W-:Y:S01]  /*1fc0*/  USHF.L.U32 UR4, UR4, 0x1, URZ ;  /* 0x0000000104047899 */ /* 0x000fe200080006ff */
[----:B------:R-:W1:Y:S11]  /*1fd0*/  FENCE.VIEW.ASYNC.S ;  /* 0x00000000000073c6 */ /* 0x000e760000000000 */
[----:B-1----:R5:W1:Y:S02]  /*1fe0*/  SYNCS.EXCH.64 URZ, [UR6+0x40], UR4 ;  /* 0x0000400406ff75b2 */ /* 0x002a640008000100 */
[----:B-----5:R-:W-:Y:S01]  /*1ff0*/  NOP ;  /* 0x0000000000007918 */ /* 0x020fe20000000000 */
.L_x_28:
[----:B------:R-:W-:Y:S01]  /*2000*/  NOP ;  /* 0x0000000000007918 */ /* 0x000fe20000000000 */
[----:B------:R-:W-:Y:S01]  /*2010*/  @P0 NOP ;  /* 0x0000000000000918 */ /* 0x000fe20000000000 */
[----:B------:R-:W-:Y:S05]  /*2020*/  BRA.U UP1, `(.L_x_29) ;  /* 0x0000002901bc7547 */ /* 0x000fea000b800000 */
[----:B------:R-:W-:Y:S05]  /*2030*/  BRA.U UP0, `(.L_x_30) ;  /* 0x00000001002c7547 */ /* 0x000fea000b800000 */
        /* <DEDUP_REMOVED lines=11> */
.L_x_30:
[----:B------:R-:W-:Y:S01]  /*20f0*/  NOP ;  /* 0x0000000000007918 */ /* 0x000fe20000000000 */
[----:B------:R-:W-:Y:S05]  /*2100*/  BRA.U UP0, `(.L_x_31) ;  /* 0x00000005008c7547 */ /* 0x000fea000b800000 */
[----:B------:R-:W5:Y:S01]  /*2110*/  S2R R6, SR_CgaCtaId ;  /* 0x0000000000067919 */ /* 0x000f620000008800 */
[----:B-1--4-:R-:W-:Y:S01]  /*2120*/  NOP ;  /* 0x0000000000007918 */ /* 0x012fe20000000000 */
[----:B--2---:R-:W-:Y:S02]  /*2130*/  MOV R3, 0x40 ;  /* 0x0000004000037802 */ /* 0x004fe40000000f00 */
[----:B------:R-:W-:Y:S02]  /*2140*/  MOV R5, 0x400 ;  /* 0x0000040000057802 */ /* 0x000fe40000000f00 */
[C---:B-----5:R-:W-:Y:S02]  /*2150*/  LEA R0, R6.reuse, R3, 0x18 ;  /* 0x0000000306007211 */ /* 0x060fe400078ec0ff */
[----:B------:R-:W-:-:S04]  /*2160*/  LEA R5, R6, R5, 0x18 ;  /* 0x0000000506057211 */ /* 0x000fc800078ec0ff */
[----:B------:R-:W1:Y:S02]  /*2170*/  LDS.U8 R0, [R0] ;  /* 0x0000000000007984 */ /* 0x000e640000000000 */
[----:B-1----:R-:W-:-:S13]  /*2180*/  ISETP.NE.AND P0, PT, R0, RZ, PT ;  /* 0x000000ff0000720c */ /* 0x002fda0003f05270 */
[----:B------:R-:W-:Y:S05]  /*2190*/  @P0 BRA `(.L_x_32) ;  /* 0x0000000400500947 */ /* 0x000fea0003800000 */
[C---:B------:R-:W-:Y:S02]  /*21a0*/  LOP3.LUT R0, R6.reuse, 0x1, RZ, 0xc0, !PT ;  /* 0x0000000106007812 */ /* 0x040fe400078ec0ff */
[----:B------:R-:W-:Y:S02]  /*21b0*/  LOP3.LUT R13, R6, 0x1, RZ, 0x3c, !PT ;  /* 0x00000001060d7812 */ /* 0x000fe400078e3cff */
[----:B---3--:R-:W-:-:S13]  /*21c0*/  ISETP.NE.U32.AND P1, PT, R0, 0x1, PT ;  /* 0x000000010000780c */ /* 0x008fda0003f25070 */
[----:B------:R-:W-:Y:S05]  /*21d0*/  @!P1 BRA `(.L_x_33) ;  /* 0x0000000000c49947 */ /* 0x000fea0003800000 */
[----:B------:R-:W-:Y:S01]  /*21e0*/  ELECT P0, URZ, PT ;  /* 0x0000000000ff782f */ /* 0x000fe20003800000 */
[----:B------:R-:W-:-:S12]  /*21f0*/  BSSY B0, `(.L_x_33) ;  /* 0x000002f000007945 */ /* 0x000fd80003800000 */
[----:B------:R-:W-:Y:S05]  /*2200*/  @!P0 BRA `(.L_x_34) ;  /* 0x0000000000b48947 */ /* 0x000fea0003800000 */
[----:B------:R-:W-:-:S05]  /*2210*/  UMOV UR4, 0x10 ;  /* 0x0000001000047882 */ /* 0x000fca0000000000 */
[----:B------:R-:W-:Y:S04]  /*2220*/  DEPBAR.LE SB1, 0x36 ;  /* 0x00009d800000791a */ /* 0x000fe80000000000 */
[----:B------:R-:W1:Y:S02]  /*2230*/  UTCATOMSWS.2CTA.FIND_AND_SET.ALIGN UP0, UR4, UR4 ;  /* 0x00000004000475e3 */ /* 0x000e640008200800 */
[----:B-1----:R-:W-:Y:S01]  /*2240*/  PLOP3.LUT P0, PT, PT, PT, UP0, 0x80, 0x8 ;  /* 0x000000000008781c */ /* 0x002fe20003f0f008 */
[----:B------:R-:W-:-:S03]  /*2250*/  IMAD.U32 R12, RZ, RZ, UR4 ;  /* 0x00000004ff0c7e24 */ /* 0x000fc6000f8e00ff */
[----:B------:R-:W-:-:S04]  /*2260*/  SEL R0, RZ, 0xffffffff, !P0 ;  /* 0xffffffffff007807 */ /* 0x000fc80004000000 */
[----:B------:R-:W-:-:S13]  /*2270*/  ISETP.NE.AND P0, PT, R0, RZ, PT ;  /* 0x000000ff0000720c */ /* 0x000fda0003f05270 */
[----:B------:R-:W-:Y:S05]  /*2280*/  @P0 BRA `(.L_x_35) ;  /* 0x0000000000240947 */ /* 0x000fea0003800000 */
.L_x_36:
[----:B------:R-:W-:Y:S05]  /*2290*/  NANOSLEEP 0x64 ;  /* 0x000000640000795d */ /* 0x000fea0003800000 */
[----:B------:R-:W-:-:S05]  /*22a0*/  UMOV UR4, 0x10 ;  /* 0x0000001000047882 */ /* 0x000fca0000000000 */
[----:B------:R-:W-:Y:S04]  /*22b0*/  DEPBAR.LE SB1, 0x36 ;  /* 0x00009d800000791a */ /* 0x000fe80000000000 */
[----:B------:R-:W1:Y:S02]  /*22c0*/  UTCATOMSWS.2CTA.FIND_AND_SET.ALIGN UP0, UR4, UR4 ;  /* 0x00000004000475e3 */ /* 0x000e640008200800 */
[----:B-1----:R-:W-:Y:S01]  /*22d0*/  PLOP3.LUT P0, PT, PT, PT, UP0, 0x80, 0x8 ;  /* 0x000000000008781c */ /* 0x002fe20003f0f008 */
[----:B------:R-:W-:-:S03]  /*22e0*/  IMAD.U32 R12, RZ, RZ, UR4 ;  /* 0x00000004ff0c7e24 */ /* 0x000fc6000f8e00ff */
[----:B------:R-:W-:-:S04]  /*22f0*/  SEL R0, RZ, 0xffffffff, !P0 ;  /* 0xffffffffff007807 */ /* 0x000fc80004000000 */
[----:B------:R-:W-:-:S13]  /*2300*/  ISETP.NE.AND P0, PT, R0, RZ, PT ;  /* 0x000000ff0000720c */ /* 0x000fda0003f05270 */
[----:B------:R-:W-:Y:S05]  /*2310*/  @!P0 BRA `(.L_x_36) ;  /* 0xfffffffc00dc8947 */ /* 0x000fea000383ffff */
.L_x_35:
[----:B------:R-:W-:Y:S01]  /*2320*/  MOV R11, 0x60 ;  /* 0x00000060000b7802 */ /* 0x000fe20000000f00 */
[----:B------:R-:W-:Y:S01]  /*2330*/  VIADD R2, R5, 0x48 ;  /* 0x0000004805027836 */ /* 0x000fe20000000000 */
[----:B------:R-:W-:Y:S01]  /*2340*/  MOV R3, 0x58 ;  /* 0x0000005800037802 */ /* 0x000fe20000000f00 */
[----:B------:R-:W-:Y:S01]  /*2350*/  IMAD.MOV.U32 R8, RZ, RZ, 0x4 ;  /* 0x00000004ff087424 */ /* 0x000fe200078e00ff */
[C---:B------:R-:W-:Y:S02]  /*2360*/  LEA R11, R6.reuse, R11, 0x18 ;  /* 0x0000000b060b7211 */ /* 0x040fe400078ec0ff */
[----:B------:R-:W-:-:S03]  /*2370*/  LEA R0, R6, R3, 0x18 ;  /* 0x0000000306007211 */ /* 0x000fc600078ec0ff */
[----:B------:R-:W1:Y:S02]  /*2380*/  LDS R14, [R11] ;  /* 0x000000000b0e7984 */ /* 0x000e640000000800 */
[----:B-1----:R-:W-:-:S04]  /*2390*/  IMAD.U32 R14, R14, -0x80000000, RZ ;  /* 0x800000000e0e7824 */ /* 0x002fc800078e00ff */
[----:B------:R-:W1:Y:S02]  /*23a0*/  SYNCS.PHASECHK.TRANS64.TRYWAIT P0, [R0+URZ], R14 ;  /* 0x0000000e000075a7 */ /* 0x000e6400080011ff */
[----:B-1----:R-:W-:Y:S05]  /*23b0*/  @P0 BRA `(.L_x_37) ;  /* 0x0000000000080947 */ /* 0x002fea0003800000 */
[----:B------:R-:W1:Y:S02]  /*23c0*/  SYNCS.PHASECHK.TRANS64.TRYWAIT P0, [R0+URZ], R14 ;  /* 0x0000000e000075a7 */ /* 0x000e6400080011ff */
[----:B-1----:R-:W-:Y:S05]  /*23d0*/  @!P0 BRA `(.L_x_38) ;  /* 0x0000002800588947 */ /* 0x002fea0003800000 */
.L_x_37:
[C---:B------:R-:W-:Y:S01]  /*23e0*/  PRMT R3, R13.reuse, 0x654, R0 ;  /* 0x000006540d037816 */ /* 0x040fe20000000000 */
[C---:B------:R-:W-:Y:S01]  /*23f0*/  IMAD.SHL.U32 R10, R12.reuse, 0x20, RZ ;  /* 0x000000200c0a7824 */ /* 0x040fe200078e00ff */
[----:B------:R-:W-:Y:S01]  /*2400*/  PRMT R2, R13, 0x654, R2 ;  /* 0x000006540d027816 */ /* 0x000fe20000000002 */
[----:B------:R-:W-:Y:S01]  /*2410*/  IMAD.MOV.U32 R7, RZ, RZ, 0xffff ;  /* 0x0000ffffff077424 */ /* 0x000fe200078e00ff */
[----:B------:R2:W-:Y:S01]  /*2420*/  SYNCS.ARRIVE.TRANS64.RED RZ, [R3+URZ], R8 ;  /* 0x0000000803ff79a7 */ /* 0x0005e200080004ff */
[----:B-1----:R-:W-:Y:S01]  /*2430*/  IMAD.MOV.U32 R0, RZ, RZ, 0x1 ;  /* 0x00000001ff007424 */ /* 0x002fe200078e00ff */
[----:B------:R1:W-:Y:S01]  /*2440*/  STS [R5+0x48], R10 ;  /* 0x0000480a05007388 */ /* 0x0003e20000000800 */
[----:B------:R-:W-:Y:S01]  /*2450*/  VIADD R9, R12, 0x10 ;  /* 0x000000100c097836 */ /* 0x000fe20000000000 */
[----:B------:R-:W-:Y:S02]  /*2460*/  SHF.L.U32 R7, R7, R12, RZ ;  /* 0x0000000c07077219 */ /* 0x000fe400000006ff */
[----:B------:R1:W-:Y:S02]  /*2470*/  STAS [R2.64], R12 ;  /* 0x0000000c02007dbd */ /* 0x0003e4000c0008ff */
[----:B--2---:R-:W-:-:S02]  /*2480*/  SHF.L.U32 R8, R0, R9, RZ ;  /* 0x0000000900087219 */ /* 0x004fc400000006ff */
[----:B------:R-:W-:Y:S02]  /*2490*/  MOV R9, 0x50 ;  /* 0x0000005000097802 */ /* 0x000fe40000000f00 */
[----:B------:R-:W-:Y:S02]  /*24a0*/  LOP3.LUT R7, R8, R7, RZ, 0xfc, !PT ;  /* 0x0000000708077212 */ /* 0x000fe400078efcff */
[----:B------:R-:W-:-:S05]  /*24b0*/  LEA R8, R6, R9, 0x18 ;  /* 0x0000000906087211 */ /* 0x000fca00078ec0ff */
[----:B------:R1:W-:Y:S04]  /*24c0*/  ATOMS.OR RZ, [R8], R7 ;  /* 0x0000000708ff738c */ /* 0x0003e80003000000 */
[----:B------:R1:W-:Y:S02]  /*24d0*/  ATOMS.XOR RZ, [R11], R0 ;  /* 0x000000000bff738c */ /* 0x0003e40003800000 */
.L_x_34:
[----:B------:R-:W-:Y:S05]  /*24e0*/  BSYNC B0 ;  /* 0x0000000000007941 */ /* 0x000fea0003800000 */
.L_x_33:
[----:B------:R-:W-:Y:S05]  /*24f0*/  @P1 BRA `(.L_x_39) ;  /* 0x0000000000881947 */ /* 0x000fea0003800000 */
[----:B------:R-:W-:Y:S05]  /*2500*/  WARPSYNC.ALL ;  /* 0x0000000000007948 */ /* 0x000fea0003800000 */
[----:B------:R-:W-:Y:S01]  /*2510*/  NOP ;  /* 0x0000000000007918 */ /* 0x000fe20000000000 */
[----:B------:R-:W-:-:S13]  /*2520*/  ELECT P0, URZ, PT ;  /* 0x0000000000ff782f */ /* 0x000fda0003800000 */
[----:B------:R-:W-:Y:S05]  /*2530*/  @!P0 BRA `(.L_x_39) ;  /* 0x0000000000788947 */ /* 0x000fea0003800000 */
[----:B-1----:R-:W-:Y:S02]  /*2540*/  MOV R3, 0x60 ;  /* 0x0000006000037802 */ /* 0x002fe40000000f00 */
[----:B------:R-:W-:Y:S02]  /*2550*/  MOV R7, 0x58 ;  /* 0x0000005800077802 */ /* 0x000fe40000000f00 */
        /* <DEDUP_REMOVED lines=8> */
.L_x_40:
[----:B------:R-:W2:Y:S01]  /*25e0*/  LDS R9, [R5+0x48] ;  /* 0x0000480005097984 */ /* 0x000ea20000000800 */
[----:B------:R-:W-:Y:S01]  /*25f0*/  IMAD.MOV.U32 R2, RZ, RZ, 0xffff ;  /* 0x0000ffffff027424 */ /* 0x000fe200078e00ff */
[----:B-1----:R-:W-:Y:S01]  /*2600*/  PRMT R8, R13, 0x654, R8 ;  /* 0x000006540d087816 */ /* 0x002fe20000000008 */
[----:B------:R-:W-:Y:S02]  /*2610*/  IMAD.MOV.U32 R0, RZ, RZ, 0x1 ;  /* 0x00000001ff007424 */ /* 0x000fe400078e00ff */
[C---:B--2---:R-:W-:Y:S01]  /*2620*/  IMAD.SHL.U32 R10, R9.reuse, 0x20, RZ ;  /* 0x00000020090a7824 */ /* 0x044fe200078e00ff */
[----:B------:R-:W-:Y:S01]  /*2630*/  SHF.L.U32 R2, R2, R9, RZ ;  /* 0x0000000902027219 */ /* 0x000fe200000006ff */
[----:B------:R-:W-:-:S03]  /*2640*/  VIADD R7, R9, 0x10 ;  /* 0x0000001009077836 */ /* 0x000fc60000000000 */
[----:B------:R2:W-:Y:S02]  /*2650*/  STS [R5+0x48], R10 ;  /* 0x0000480a05007388 */ /* 0x0005e40000000800 */
[----:B------:R-:W-:Y:S02]  /*2660*/  SHF.L.U32 R9, R0, R7, RZ ;  /* 0x0000000700097219 */ /* 0x000fe400000006ff */
[----:B------:R-:W-:Y:S02]  /*2670*/  MOV R7, 0x50 ;  /* 0x0000005000077802 */ /* 0x000fe40000000f00 */
[----:B------:R-:W-:Y:S02]  /*2680*/  LOP3.LUT R2, R9, R2, RZ, 0xfc, !PT ;  /* 0x0000000209027212 */ /* 0x000fe400078efcff */
[----:B------:R-:W-:-:S05]  /*2690*/  LEA R7, R6, R7, 0x18 ;  /* 0x0000000706077211 */ /* 0x000fca00078ec0ff */
[----:B------:R2:W-:Y:S01]  /*26a0*/  ATOMS.OR RZ, [R7], R2 ;  /* 0x0000000207ff738c */ /* 0x0005e20003000000 */
[----:B------:R2:W-:Y:S03]  /*26b0*/  SYNCS.ARRIVE.TRANS64.RED.A1T0 RZ, [R8+URZ], RZ ;  /* 0x000000ff08ff79a7 */ /* 0x0005e600081004ff */
[----:B------:R2:W-:Y:S01]  /*26c0*/  ATOMS.XOR RZ, [R3], R0 ;  /* 0x0000000003ff738c */ /* 0x0005e20003800000 */
[----:B------:R-:W-:Y:S05]  /*26d0*/  BRA `(.L_x_39) ;  /* 0x0000000000107947 */ /* 0x000fea0003800000 */
.L_x_32:
[----:B------:R-:W-:Y:S02]  /*26e0*/  MOV R0, 0xffffffff ;  /* 0xffffffff00007802 */ /* 0x000fe40000000f00 */
[----:B------:R-:W-:-:S03]  /*26f0*/  MOV R2, 0x2720 ;  /* 0x0000272000027802 */ /* 0x000fc60000000f00 */
[----:B------:R1:W-:Y:S04]  /*2700*/  STS [R5+0x48], R0 ;  /* 0x0000480005007388 */ /* 0x0003e80000000800 */
[----:B-1-3--:R-:W-:Y:S05]  /*2710*/  CALL.REL.NOINC `($__internal_1_$__cuda_sm10x_tcgen05_guardrail_trap_phase_invalid_during_alloc) ;  /* 0x0000002400f47944 */ /* 0x00afea0003c00000 */
.L_x_39:
[----:B------:R-:W-:Y:S05]  /*2720*/  WARPSYNC.ALL ;  /* 0x0000000000007948 */ /* 0x000fea0003800000 */
[----:B------:R-:W-:Y:S01]  /*2730*/  NOP ;  /* 0x0000000000007918 */ /* 0x000fe20000000000 */
.L_x_31:
[----:B-1-3--:R-:W1:Y:S08]  /*2740*/  S2UR UR4, SR_CgaCtaId ;  /* 0x00000000000479c3 */ /* 0x00ae700000008800 */
[----:B----4-:R-:W-:Y:S01]  /*2750*/  BAR.SYNC.DEFER_BLOCKING 0x2, 0xa0 ;  /* 0x0082800000007b1d */ /* 0x010fe20000010000 */
[----:B------:R-:W-:-:S07]  /*2760*/  MOV R89, 0x400 ;  /* 0x0000040000597802 */ /* 0x000fce0000000f00 */
[----:B------:R-:W3:Y:S01]  /*2770*/  S2UR UR15, SR_CTAID.Z ;  /* 0x00000000000f79c3 */ /* 0x000ee20000002700 */
[----:B-12---:R-:W-:-:S05]  /*2780*/  IMAD.U32 R0, RZ, RZ, UR4 ;  /* 0x00000004ff007e24 */ /* 0x006fca000f8e00ff */
[----:B------:R-:W-:Y:S01]  /*2790*/  LEA R89, R0, R89, 0x18 ;  /* 0x0000005900597211 */ /* 0x000fe200078ec0ff */
[----:B---3--:R-:W-:-:S04]  /*27a0*/  UISETP.GT.U32.AND UP0, UPT, UR15, 0xff, UPT ;  /* 0x000000ff0f00788c */ /* 0x008fc8000bf04070 */
[----:B------:R-:W1:Y:S02]  /*27b0*/  LDS R2, [R89+0x48] ;  /* 0x0000480059027984 */ /* 0x000e640000000800 */
[----:B-1----:R-:W-:-:S03]  /*27c0*/  R2UR UR26, R2 ;  /* 0x00000000021a72ca */ /* 0x002fc600000e0000 */
[----:B------:R-:W-:-:S12]  /*27d0*/  BRA.U UP0, `(.L_x_42) ;  /* 0x0000001d00a07547 */ /* 0x000fd8000b800000 */
[----:B------:R-:W1:Y:S01]  /*27e0*/  LDCU.64 UR6, c[0x0][0x6c0] ;  /* 0x0000d800ff0677ac */ /* 0x000e620008000a00 */
[----:B------:R-:W-:Y:S01]  /*27f0*/  R2UR UR9, R91 ;  /* 0x000000005b0972ca */ /* 0x000fe200000e0000 */
[----:B------:R-:W-:Y:S01]  /*2800*/  IMAD.SHL.U32 R7, R4, 0x40, RZ ;  /* 0x0000004004077824 */ /* 0x000fe200078e00ff */
[----:B------:R-:W-:Y:S01]  /*2810*/  R2UR UR8, R90 ;  /* 0x000000005a0872ca */ /* 0x000fe200000e0000 */
[----:B------:R-:W2:Y:S01]  /*2820*/  LDCU.U8 UR11, c[0x0][0x6c8] ;  /* 0x0000d900ff0b77ac */ /* 0x000ea20008000000 */
[----:B------:R-:W-:Y:S01]  /*2830*/  SHF.R.U32.HI R2, RZ, 0x5, R4 ;  /* 0x00000005ff027819 */ /* 0x000fe20000011604 */
[----:B------:R-:W-:Y:S01]  /*2840*/  IMAD.SHL.U32 R5, R4, 0x80, RZ ;  /* 0x0000008004057824 */ /* 0x000fe200078e00ff */
[----:B------:R-:W-:Y:S01]  /*2850*/  LOP3.LUT R7, R7, 0x7c0, RZ, 0xc0, !PT ;  /* 0x000007c007077812 */ /* 0x000fe200078ec0ff */
[----:B------:R-:W3:Y:S01]  /*2860*/  LDCU.U8 UR10, c[0x0][0x6c9] ;  /* 0x0000d920ff0a77ac */ /* 0x000ee20008000000 */
[----:B------:R-:W-:Y:S01]  /*2870*/  R2UR UR77, R2 ;  /* 0x00000000024d72ca */ /* 0x000fe200000e0000 */
[----:B------:R-:W-:Y:S01]  /*2880*/  VIADD R78, R89, 0x38 ;  /* 0x00000038594e7836 */ /* 0x000fe20000000000 */
[----:B------:R-:W-:Y:S01]  /*2890*/  LOP3.LUT R5, R5, 0xf80, RZ, 0xc0, !PT ;  /* 0x00000f8005057812 */ /* 0x000fe200078ec0ff */
[----:B------:R-:W4:Y:S01]  /*28a0*/  LDCU.U8 UR14, c[0x0][0x6d4] ;  /* 0x0000da80ff0e77ac */ /* 0x000f220008000000 */
[----:B------:R-:W5:Y:S01]  /*28b0*/  S2UR UR23, SR_CgaCtaId ;  /* 0x00000000001779c3 */ /* 0x000f620000008800 */
[----:B------:R-:W-:Y:S01]  /*28c0*/  IMAD.MOV.U32 R80, RZ, RZ, RZ ;  /* 0x000000ffff507224 */ /* 0x000fe200078e00ff */
[----:B------:R-:W3:Y:S01]  /*28d0*/  LDCU.64 UR12, c[0x0][0x6d8] ;  /* 0x0000db00ff0c77ac */ /* 0x000ee20008000a00 */
[----:B------:R-:W-:Y:S01]  /*28e0*/  ISETP.NE.AND P0, PT, R0, UR8, PT ;  /* 0x0000000800007c0c */ /* 0x000fe2000bf05270 */
[----:B-1----:R-:W-:-:S03]  /*28f0*/  UIMAD.WIDE.U32 UR4, UR15, UR7, URZ ;  /* 0x000000070f0472a5 */ /* 0x002fc6000f8e00ff */
[----:B------:R-:W-:Y:S01]  /*2900*/  ISETP.LT.AND P0, PT, R0, RZ, P0 ;  /* 0x000000ff0000720c */ /* 0x000fe20000701270 */
[----:B------:R-:W1:Y:S01]  /*2910*/  LDCU UR7, c[0x0][0x6d0] ;  /* 0x0000da00ff0777ac */ /* 0x000e620008000800 */
[----:B------:R-:W-:Y:S01]  /*2920*/  IMAD.U32 R2, RZ, RZ, UR77 ;  /* 0x0000004dff027e24 */ /* 0x000fe2000f8e00ff */
[----:B------:R-:W-:-:S03]  /*2930*/  UIADD3 UR4, UPT, UPT, UR15, -UR5, URZ ;  /* 0x800000050f047290 */ /* 0x000fc6000fffe0ff */
[C---:B------:R-:W-:Y:S01]  /*2940*/  IMAD R0, R2.reuse, 0x800, R7 ;  /* 0x0000080002007824 */ /* 0x040fe200078e0207 */
[----:B------:R-:W1:Y:S01]  /*2950*/  LDCU.64 UR24, c[0x0][0x348] ;  /* 0x00006900ff1877ac */ /* 0x000e620008000a00 */
[----:B------:R-:W-:Y:S02]  /*2960*/  IMAD R2, R2, 0x1000, R5 ;  /* 0x0000100002027824 */ /* 0x000fe400078e0205 */
[C---:B------:R-:W-:Y:S01]  /*2970*/  IMAD.IADD R0, R89.reuse, 0x1, R0 ;  /* 0x0000000159007824 */ /* 0x040fe200078e0200 */
[----:B--2---:R-:W-:Y:S01]  /*2980*/  USHF.R.U32.HI UR4, URZ, UR11, UR4 ;  /* 0x0000000bff047299 */ /* 0x004fe20008011604 */
[----:B------:R-:W-:Y:S01]  /*2990*/  IMAD.IADD R89, R89, 0x1, R2 ;  /* 0x0000000159597824 */ /* 0x000fe200078e0202 */
[----:B------:R-:W-:Y:S01]  /*29a0*/  ULEA UR22, UR77, UR26, 0x15 ;  /* 0x0000001a4d167291 */ /* 0x000fe2000f8ea8ff */
[C---:B------:R-:W-:Y:S01]  /*29b0*/  VIADD R2, R0.reuse, 0x420 ;  /* 0x0000042000027836 */ /* 0x040fe20000000000 */
[----:B------:R-:W-:Y:S01]  /*29c0*/  UIADD3 UR4, UPT, UPT, UR5, UR4, URZ ;  /* 0x0000000405047290 */ /* 0x000fe2000fffe0ff */
[----:B------:R-:W-:Y:S01]  /*29d0*/  VIADD R5, R0, 0x430 ;  /* 0x0000043000057836 */ /* 0x000fe20000000000 */
[----:B------:R-:W-:-:S02]  /*29e0*/  UMOV UR20, URZ ;  /* 0x000000ff00147c82 */ /* 0x000fc40008000000 */
[----:B---3--:R-:W-:Y:S01]  /*29f0*/  USHF.R.U32.HI UR4, URZ, UR10, UR4 ;  /* 0x0000000aff047299 */ /* 0x008fe20008011604 */
[----:B------:R-:W-:Y:S01]  /*2a00*/  SHF.R.U32.HI R87, RZ, 0x3, R2 ;  /* 0x00000003ff577819 */ /* 0x000fe20000011602 */
[----:B------:R-:W2:Y:S01]  /*2a10*/  LDCU.U8 UR10, c[0x0][0x6d5] ;  /* 0x0000daa0ff0a77ac */ /* 0x000ea20008000000 */
[----:B------:R-:W-:Y:S02]  /*2a20*/  SHF.R.U32.HI R88, RZ, 0x3, R5 ;  /* 0x00000003ff587819 */ /* 0x000fe40000011605 */
[----:B------:R-:W-:Y:S01]  /*2a30*/  LOP3.LUT R87, R2, 0x30, R87, 0x78, !PT ;  /* 0x0000003002577812 */ /* 0x000fe200078e7857 */
[----:B------:R-:W-:Y:S01]  /*2a40*/  UIADD3 UR4, UPT, UPT, -UR4, URZ, URZ ;  /* 0x000000ff04047290 */ /* 0x000fe2000fffe1ff */
[----:B------:R-:W-:Y:S01]  /*2a50*/  VIADD R2, R89, 0x8420 ;  /* 0x0000842059027836 */ /* 0x000fe20000000000 */
[----:B------:R-:W-:Y:S02]  /*2a60*/  LOP3.LUT R88, R5, 0x30, R88, 0x78, !PT ;  /* 0x0000003005587812 */ /* 0x000fe400078e7858 */
[----:B------:R-:W-:-:S02]  /*2a70*/  UIMAD UR11, UR6, UR4, UR15 ;  /* 0x00000004060b72a4 */ /* 0x000fc4000f8e020f */
[----:B------:R-:W-:Y:S02]  /*2a80*/  SHF.R.U32.HI R83, RZ, 0x3, R2 ;  /* 0x00000003ff537819 */ /* 0x000fe40000011602 */
[----:B-1----:R-:W-:Y:S02]  /*2a90*/  UIMAD.WIDE.U32 UR4, UR11, UR7, URZ ;  /* 0x000000070b0472a5 */ /* 0x002fe4000f8e00ff */
[----:B------:R-:W-:Y:S01]  /*2aa0*/  USHF.R.U32.HI UR7, URZ, 0x1, UR9 ;  /* 0x00000001ff077899 */ /* 0x000fe20008011609 */
[----:B------:R-:W-:Y:S01]  /*2ab0*/  LOP3.LUT R83, R2, 0x70, R83, 0x78, !PT ;  /* 0x0000007002537812 */ /* 0x000fe200078e7853 */
[----:B------:R-:W-:Y:S01]  /*2ac0*/  UIADD3 UR4, UPT, UPT, UR11, -UR5, URZ ;  /* 0x800000050b047290 */ /* 0x000fe2000fffe0ff */
[----:B------:R-:W1:Y:S03]  /*2ad0*/  LDCU.U8 UR9, c[0x0][0x6e0] ;  /* 0x0000dc00ff0977ac */ /* 0x000e660008000000 */
[----:B----4-:R-:W-:-:S02]  /*2ae0*/  USHF.R.U32.HI UR4, URZ, UR14, UR4 ;  /* 0x0000000eff047299 */ /* 0x010fc40008011604 */
[----:B------:R-:W-:Y:S02]  /*2af0*/  UIADD3 UR8, UPT, UPT, UR7, -0x1, URZ ;  /* 0xffffffff07087890 */ /* 0x000fe4000fffe0ff */
[----:B------:R-:W-:-:S04]  /*2b00*/  UIADD3 UR4, UPT, UPT, UR5, UR4, URZ ;  /* 0x0000000405047290 */ /* 0x000fc8000fffe0ff */
[----:B--2---:R-:W-:Y:S01]  /*2b10*/  USHF.R.U32.HI UR6, URZ, UR10, UR4 ;  /* 0x0000000aff067299 */ /* 0x004fe20008011604 */
[----:B------:R-:W-:Y:S02]  /*2b20*/  IMAD.U32 R3, RZ, RZ, UR8 ;  /* 0x00000008ff037e24 */ /* 0x000fe4000f8e00ff */
[----:B------:R-:W-:Y:S01]  /*2b30*/  @!P0 IMAD R3, RZ, RZ, UR7 ;  /* 0x00000007ff038e24 */ /* 0x000fe2000f8e02ff */
[----:B------:R-:W-:Y:S01]  /*2b40*/  UIMAD.WIDE.U32 UR4, UR6, UR13, URZ ;  /* 0x0000000d060472a5 */ /* 0x000fe2000f8e00ff */
[----:B------:R-:W2:Y:S02]  /*2b50*/  LDCU UR13, c[0x0][0x374] ;  /* 0x00006e80ff0d77ac */ /* 0x000ea40008000800 */
[----:B------:R-:W-:Y:S01]  /*2b60*/  IMAD.IADD R3, R3, 0x1, R3 ;  /* 0x0000000103037824 */ /* 0x000fe200078e0203 */
[----:B------:R-:W-:Y:S01]  /*2b70*/  UIADD3 UR4, UPT, UPT, UR6, -UR5, URZ ;  /* 0x8000000506047290 */ /* 0x000fe2000fffe0ff */
[----:B------:R-:W2:Y:S03]  /*2b80*/  LDCU UR10, c[0x0][0x370] ;  /* 0x00006e00ff0a77ac */ /* 0x000ea60008000800 */
[----:B------:R-:W-:Y:S01]  /*2b90*/  PRMT R78, R3, 0x654, R78 ;  /* 0x00000654034e7816 */ /* 0x000fe2000000004e */
[C---:B------:R-:W-:Y:S01]  /*2ba0*/  VIADD R3, R0.reuse, 0x410 ;  /* 0x0000041000037836 */ /* 0x040fe20000000000 */
[----:B-1----:R-:W-:Y:S01]  /*2bb0*/  USHF.R.U32.HI UR4, URZ, UR9, UR4 ;  /* 0x00000009ff047299 */ /* 0x002fe20008011604 */
[----:B------:R-:W-:Y:S01]  /*2bc0*/  VIADD R0, R0, 0x400 ;  /* 0x0000040000007836 */ /* 0x000fe20000000000 */
[----:B------:R-:W1:Y:S02]  /*2bd0*/  LDCU.U8 UR9, c[0x0][0x6e1] ;  /* 0x0000dc20ff0977ac */ /* 0x000e640008000000 */
[----:B------:R-:W-:Y:S01]  /*2be0*/  SHF.R.U32.HI R86, RZ, 0x3, R3 ;  /* 0x00000003ff567819 */ /* 0x000fe20000011603 */
[----:B------:R-:W-:-:S03]  /*2bf0*/  UIADD3 UR4, UPT, UPT, UR5, UR4, URZ ;  /* 0x0000000405047290 */ /* 0x000fc6000fffe0ff */
[----:B------:R-:W-:Y:S01]  /*2c00*/  LOP3.LUT R86, R3, 0x30, R86, 0x78, !PT ;  /* 0x0000003003567812 */ /* 0x000fe200078e7856 */
[----:B------:R-:W3:Y:S01]  /*2c10*/  LDCU UR5, c[0x0][0x378] ;  /* 0x00006f00ff0577ac */ /* 0x000ee20008000800 */
[----:B------:R-:W-:Y:S01]  /*2c20*/  VIADD R3, R89, 0x8430 ;  /* 0x0000843059037836 */ /* 0x000fe20000000000 */
[----:B------:R-:W-:Y:S01]  /*2c30*/  SHF.R.U32.HI R85, RZ, 0x3, R0 ;  /* 0x00000003ff557819 */ /* 0x000fe20000011600 */
[----:B------:R-:W4:Y:S03]  /*2c40*/  LDCU UR7, c[0x0][0x6cc] ;  /* 0x0000d980ff0777ac */ /* 0x000f260008000800 */
[----:B------:R-:W-:Y:S02]  /*2c50*/  SHF.R.U32.HI R84, RZ, 0x3, R3 ;  /* 0x00000003ff547819 */ /* 0x000fe40000011603 */
[----:B------:R-:W-:Y:S02]  /*2c60*/  LOP3.LUT R85, R0, 0x30, R85, 0x78, !PT ;  /* 0x0000003000557812 */ /* 0x000fe400078e7855 */
[----:B------:R-:W-:Y:S01]  /*2c70*/  LOP3.LUT R84, R3, 0x70, R84, 0x78, !PT ;  /* 0x0000007003547812 */ /* 0x000fe200078e7854 */
[C---:B------:R-:W-:Y:S01]  /*2c80*/  VIADD R3, R89.reuse, 0x8410 ;  /* 0x0000841059037836 */ /* 0x040fe20000000000 */
[----:B-1----:R-:W-:Y:S01]  /*2c90*/  USHF.R.U32.HI UR4, URZ, UR9, UR4 ;  /* 0x00000009ff047299 */ /* 0x002fe20008011604 */
[----:B------:R-:W-:-:S03]  /*2ca0*/  VIADD R89, R89, 0x8400 ;  /* 0x0000840059597836 */ /* 0x000fc60000000000 */
[----:B------:R-:W-:Y:S01]  /*2cb0*/  UIADD3 UR4, UPT, UPT, -UR4, URZ, URZ ;  /* 0x000000ff04047290 */ /* 0x000fe2000fffe1ff */
[----:B------:R-:W-:Y:S02]  /*2cc0*/  SHF.R.U32.HI R82, RZ, 0x3, R3 ;  /* 0x00000003ff527819 */ /* 0x000fe40000011603 */
[----:B------:R-:W-:Y:S01]  /*2cd0*/  SHF.R.U32.HI R0, RZ, 0x3, R89 ;  /* 0x00000003ff007819 */ /* 0x000fe20000011659 */
[----:B------:R-:W-:Y:S01]  /*2ce0*/  UIMAD UR9, UR12, UR4, UR6 ;  /* 0x000000040c0972a4 */ /* 0x000fe2000f8e0206 */
[----:B------:R-:W-:Y:S01]  /*2cf0*/  LOP3.LUT R82, R3, 0x70, R82, 0x78, !PT ;  /* 0x0000007003527812 */ /* 0x000fe200078e7852 */
[----:B--2---:R-:W-:Y:S01]  /*2d00*/  UIMAD UR4, UR13, UR10, URZ ;  /* 0x0000000a0d0472a4 */ /* 0x004fe2000f8e02ff */
[----:B------:R-:W-:-:S03]  /*2d10*/  LOP3.LUT R81, R89, 0x70, R0, 0x78, !PT ;  /* 0x0000007059517812 */ /* 0x000fc600078e7800 */
[----:B---3--:R-:W-:-:S04]  /*2d20*/  UIMAD UR4, UR4, UR5, URZ ;  /* 0x00000005040472a4 */ /* 0x008fc8000f8e02ff */
[----:B------:R-:W-:-:S04]  /*2d30*/  ULEA.HI UR4, UR4, UR4, URZ, 0x1 ;  /* 0x0000000404047291 */ /* 0x000fc8000f8f08ff */
[----:B------:R-:W-:Y:S02]  /*2d40*/  USHF.R.S32.HI UR21, URZ, 0x1, UR4 ;  /* 0x00000001ff157899 */ /* 0x000fe40008011404 */
[----:B------:R-:W-:-:S04]  /*2d50*/  UIADD3 UR4, UPT, UPT, -UR6, URZ, URZ ;  /* 0x000000ff06047290 */ /* 0x000fc8000fffe1ff */
[----:B----45:R-:W-:-:S12]  /*2d60*/  UIMAD UR4, UR7, UR4, UR11 ;  /* 0x00000004070472a4 */ /* 0x030fd8000f8e020b */
.L_x_47:
[----:B------:R-:W-:Y:S01]  /*2d70*/  IMAD.U32 R0, RZ, RZ, UR23 ;  /* 0x00000017ff007e24 */ /* 0x000fe2000f8e00ff */
[----:B------:R-:W-:Y:S01]  /*2d80*/  MOV R2, 0x400 ;  /* 0x0000040000027802 */ /* 0x000fe20000000f00 */
[----:B------:R-:W-:Y:S01]  /*2d90*/  IMAD.U32 R4, R80, -0x80000000, RZ ;  /* 0x8000000050047824 */ /* 0x000fe200078e00ff */
[----:B------:R-:W-:Y:S01]  /*2da0*/  UIADD3 UR4, UPT, UPT, UR4, UR4, URZ ;  /* 0x0000000404047290 */ /* 0x000fe2000fffe0ff */
[----:B------:R-:W1:Y:S01]  /*2db0*/  S2UR UR11, SR_CgaCtaId ;  /* 0x00000000000b79c3 */ /* 0x000e620000008800 */
[----:B------:R-:W-:Y:S01]  /*2dc0*/  R2UR UR6, R2 ;  /* 0x00000000020672ca */ /* 0x000fe200000e0000 */
[----:B------:R-:W-:Y:S01]  /*2dd0*/  UIADD3 UR16, UP0, UPT, UR24, 0x240, URZ ;  /* 0x0000024018107890 */ /* 0x000fe2000ff1e0ff */
[----:B------:R-:W-:Y:S01]  /*2de0*/  R2UR UR5, R0 ;  /* 0x00000000000572ca */ /* 0x000fe200000e0000 */
[----:B------:R-:W-:Y:S02]  /*2df0*/  UIADD3 UR18, UP1, UPT, UR24, 0x2c0, URZ ;  /* 0x000002c018127890 */ /* 0x000fe4000ff3e0ff */
[----:B------:R-:W-:-:S02]  /*2e00*/  USHF.L.U32 UR13, UR9, 0x7, URZ ;  /* 0x00000007090d7899 */ /* 0x000fc400080006ff */
[----:B------:R-:W-:Y:S02]  /*2e10*/  UIADD3.X UR17, UPT, UPT, URZ, UR25, URZ, UP0, !UPT ;  /* 0x00000019ff117290 */ /* 0x000fe400087fe4ff */
[----:B------:R-:W-:Y:S02]  /*2e20*/  USHF.L.U32 UR12, UR20, 0x3, URZ ;  /* 0x00000003140c7899 */ /* 0x000fe400080006ff */
[----:B------:R-:W-:Y:S02]  /*2e30*/  USHF.L.U32 UR9, UR9, 0x8, URZ ;  /* 0x0000000809097899 */ /* 0x000fe400080006ff */
[----:B------:R-:W-:Y:S02]  /*2e40*/  UIADD3.X UR19, UPT, UPT, URZ, UR25, URZ, UP1, !UPT ;  /* 0x00000019ff137290 */ /* 0x000fe40008ffe4ff */
[----:B------:R-:W-:Y:S02]  /*2e50*/  ULEA UR7, UR5, UR6, 0x18 ;  /* 0x0000000605077291 */ /* 0x000fe4000f8ec0ff */
[----:B------:R-:W-:-:S02]  /*2e60*/  ULOP3.LUT UR5, UR4, UR73, URZ, 0xfc, !UPT ;  /* 0x0000004904057292 */ /* 0x000fc4000f8efcff */
[----:B------:R-:W-:Y:S02]  /*2e70*/  UIADD3 UR8, UPT, UPT, UR7, 0x8400, URZ ;  /* 0x0000840007087890 */ /* 0x000fe4000fffe0ff */
[----:B------:R-:W-:Y:S02]  /*2e80*/  ULEA.HI UR6, UR4, UR5, URZ, 0x1 ;  /* 0x0000000504067291 */ /* 0x000fe4000f8f08ff */
[----:B------:R-:W-:Y:S01]  /*2e90*/  UISETP.NE.AND UP0, UPT, UR77, URZ, UPT ;  /* 0x000000ff4d00728c */ /* 0x000fe2000bf05270 */
[----:B------:R-:W2:Y:S01]  /*2ea0*/  SYNCS.PHASECHK.TRANS64.TRYWAIT P0, [UR7+0x30], R4 ;  /* 0x00003004ff0075a7 */ /* 0x000ea20008001107 */
[----:B------:R-:W-:Y:S02]  /*2eb0*/  ULOP3.LUT UR4, UR6, 0xfffffffe, URZ, 0xc0, !UPT ;  /* 0xfffffffe06047892 */ /* 0x000fe4000f8ec0ff */
[----:B------:R-:W-:Y:S02]  /*2ec0*/  USHF.R.U32.HI UR6, URZ, 0x1, UR6 ;  /* 0x00000001ff067899 */ /* 0x000fe40008011606 */
[----:B------:R-:W-:-:S02]  /*2ed0*/  UISETP.NE.AND UP2, UPT, UR5, UR4, UPT ;  /* 0x000000040500728c */ /* 0x000fc4000bf45270 */
[----:B------:R-:W-:Y:S02]  /*2ee0*/  UIADD3 UR10, UPT, UPT, UR6, -0x1, URZ ;  /* 0xffffffff060a7890 */ /* 0x000fe4000fffe0ff */
[----:B------:R-:W-:-:S03]  /*2ef0*/  UISETP.LT.AND UP2, UPT, UR5, URZ, UP2 ;  /* 0x000000ff0500728c */ /* 0x000fc60009741270 */
[----:B------:R-:W3:Y:S08]  /*2f00*/  LDCU UR4, c[0x0][0x6e4] ;  /* 0x0000dc80ff0477ac */ /* 0x000ef00008000800 */
[----:B------:R-:W-:-:S04]  /*2f10*/  @!UP2 UIADD3 UR10, UPT, UPT, UR6, URZ, URZ ;  /* 0x000000ff060aa290 */ /* 0x000fc8000fffe0ff */
[----:B------:R-:W-:Y:S01]  /*2f20*/  ULEA UR10, UR10, UR76, 0x8 ;  /* 0x0000004c0a0a7291 */ /* 0x000fe2000f8e40ff */
[----:B-123--:R-:W-:Y:S11]  /*2f30*/  @!P0 BRA `(.L_x_43) ;  /* 0x0000001c00b08947 */ /* 0x00eff60003800000 */
.L_x_62:
[----:B------:R-:W-:Y:S01]  /*2f40*/  MOV R79, UR12 ;  /* 0x0000000c004f7c02 */ /* 0x000fe20008000f00 */
[----:B------:R-:W-:Y:S01]  /*2f50*/  UMOV UR6, URZ ;  /* 0x000000ff00067c82 */ /* 0x000fe20008000000 */
[----:B------:R-:W-:-:S05]  /*2f60*/  UMOV UR5, UR22 ;  /* 0x0000001600057c82 */ /* 0x000fca0008000000 */
.L_x_46:
[----:B-1----:R-:W2:Y:S01]  /*2f70*/  LDTM.x32 R16, tmem[UR5] ;  /* 0x00000005001079ee */ /* 0x002ea200082c0000 */
[----:B------:R-:W-:-:S04]  /*2f80*/  SHF.R.S32.HI R4, RZ, 0x1f, R79 ;  /* 0x0000001fff047819 */ /* 0x000fc8000001144f */
[----:B------:R-:W-:-:S04]  /*2f90*/  LEA.HI R4, R4, R79, RZ, 0x2 ;  /* 0x0000004f04047211 */ /* 0x000fc800078f10ff */
[----:B------:R-:W-:-:S04]  /*2fa0*/  LOP3.LUT R4, R4, 0xfffffffc, RZ, 0xc0, !PT ;  /* 0xfffffffc04047812 */ /* 0x000fc800078ec0ff */
[----:B------:R-:W-:-:S04]  /*2fb0*/  IADD3 R92, PT, PT, -R4, R79, RZ ;  /* 0x0000004f045c7210 */ /* 0x000fc80007ffe1ff */
[C---:B------:R-:W-:Y:S02]  /*2fc0*/  LEA R94, R92.reuse, R81, 0xe ;  /* 0x000000515c5e7211 */ /* 0x040fe400078e70ff */
[----:B------:R-:W-:Y:S01]  /*2fd0*/  LEA R93, R92, R82, 0xe ;  /* 0x000000525c5d7211 */ /* 0x000fe200078e70ff */
[----:B--2---:R-:W-:Y:S01]  /*2fe0*/  FMUL R3, R17, UR4 ;  /* 0x0000000411037c20 */ /* 0x004fe20008400000 */
[----:B-1----:R-:W-:Y:S01]  /*2ff0*/  FMUL R2, R16, UR4 ;  /* 0x0000000410027c20 */ /* 0x002fe20008400000 */
[----:B------:R-:W-:Y:S01]  /*3000*/  FMUL R49, R19, UR4 ;  /* 0x0000000413317c20 */ /* 0x000fe20008400000 */
        /* <DEDUP_REMOVED lines=17> */
[----:B------:R-:W-:Y:S01]  /*3120*/  F2FP.BF16.F32.PACK_AB R71, R53, R52 ;  /* 0x000000343547723e */ /* 0x000fe200000010ff */
[----:B------:R-:W1:Y:S01]  /*3130*/  LDTM.x32 R4, tmem[UR5+0x20] ;  /* 0x00002005000479ee */ /* 0x000e6200082c0000 */
[----:B------:R-:W-:Y:S01]  /*3140*/  F2FP.BF16.F32.PACK_AB R70, R51, R50 ;  /* 0x000000323346723e */ /* 0x000fe200000010ff */
[----:B------:R-:W-:Y:S01]  /*3150*/  FMUL R75, R37, UR4 ;  /* 0x00000004254b7c20 */ /* 0x000fe20008400000 */
[----:B------:R-:W-:Y:S01]  /*3160*/  F2FP.BF16.F32.PACK_AB R69, R49, R48 ;  /* 0x000000303145723e */ /* 0x000fe200000010ff */
[----:B------:R-:W-:Y:S01]  /*3170*/  FMUL R74, R36, UR4 ;  /* 0x00000004244a7c20 */ /* 0x000fe20008400000 */
[----:B------:R-:W-:Y:S01]  /*3180*/  F2FP.BF16.F32.PACK_AB R68, R3, R2 ;  /* 0x000000020344723e */ /* 0x000fe200000010ff */
[----:B------:R-:W-:Y:S01]  /*3190*/  FMUL R77, R39, UR4 ;  /* 0x00000004274d7c20 */ /* 0x000fe20008400000 */
[----:B------:R-:W-:Y:S01]  /*31a0*/  F2FP.BF16.F32.PACK_AB R67, R61, R60 ;  /* 0x0000003c3d43723e */ /* 0x000fe200000010ff */
[----:B------:R-:W-:Y:S01]  /*31b0*/  FMUL R76, R38, UR4 ;  /* 0x00000004264c7c20 */ /* 0x000fe20008400000 */
[----:B------:R-:W-:Y:S01]  /*31c0*/  F2FP.BF16.F32.PACK_AB R66, R59, R58 ;  /* 0x0000003a3b42723e */ /* 0x000fe200000010ff */
[----:B------:R2:W-:Y:S01]  /*31d0*/  STS.128 [R94], R68 ;  /* 0x000000445e007388 */ /* 0x0005e20000000c00 */
[----:B------:R-:W-:Y:S01]  /*31e0*/  F2FP.BF16.F32.PACK_AB R65, R57, R56 ;  /* 0x000000383941723e */ /* 0x000fe200000010ff */
[----:B------:R-:W-:Y:S01]  /*31f0*/  FMUL R45, R45, UR4 ;  /* 0x000000042d2d7c20 */ /* 0x000fe20008400000 */
[----:B------:R-:W-:Y:S01]  /*3200*/  F2FP.BF16.F32.PACK_AB R64, R55, R54 ;  /* 0x000000363740723e */ /* 0x000fe200000010ff */
[----:B------:R-:W-:Y:S01]  /*3210*/  FMUL R47, R47, UR4 ;  /* 0x000000042f2f7c20 */ /* 0x000fe20008400000 */
[----:B------:R-:W-:Y:S01]  /*3220*/  FMUL R46, R46, UR4 ;  /* 0x000000042e2e7c20 */ /* 0x000fe20008400000 */
[----:B------:R-:W-:Y:S01]  /*3230*/  FMUL R44, R44, UR4 ;  /* 0x000000042c2c7c20 */ /* 0x000fe20008400000 */
[----:B------:R-:W-:Y:S01]  /*3240*/  F2FP.BF16.F32.PACK_AB R39, R77, R76 ;  /* 0x0000004c4d27723e */ /* 0x000fe200000010ff */
[----:B------:R3:W-:Y:S01]  /*3250*/  STS.128 [R93], R64 ;  /* 0x000000405d007388 */ /* 0x0007e20000000c00 */
[----:B------:R-:W-:-:S02]  /*3260*/  F2FP.BF16.F32.PACK_AB R38, R75, R74 ;  /* 0x0000004a4b26723e */ /* 0x000fc400000010ff */
[----:B------:R-:W-:Y:S02]  /*3270*/  F2FP.BF16.F32.PACK_AB R37, R73, R72 ;  /* 0x000000484925723e */ /* 0x000fe400000010ff */
[----:B------:R-:W-:Y:S01]  /*3280*/  F2FP.BF16.F32.PACK_AB R36, R63, R62 ;  /* 0x0000003e3f24723e */ /* 0x000fe200000010ff */
        /* <DEDUP_REMOVED lines=17> */
[----:B--2---:R-:W-:Y:S01]  /*33a0*/  FMUL R71, R41, UR4 ;  /* 0x0000000429477c20 */ /* 0x004fe20008400000 */
[----:B------:R-:W-:Y:S01]  /*33b0*/  FMUL R69, R43, UR4 ;  /* 0x000000042b457c20 */ /* 0x000fe20008400000 */
[----:B------:R-:W-:Y:S01]  /*33c0*/  FMUL R68, R42, UR4 ;  /* 0x000000042a447c20 */ /* 0x000fe20008400000 */
[----:B------:R-:W-:Y:S01]  /*33d0*/  FMUL R70, R40, UR4 ;  /* 0x0000000428467c20 */ /* 0x000fe20008400000 */
[----:B------:R-:W-:Y:S01]  /*33e0*/  F2FP.BF16.F32.PACK_AB R43, R47, R46 ;  /* 0x0000002e2f2b723e */ /* 0x000fe200000010ff */
[----:B------:R-:W-:Y:S01]  /*33f0*/  FMUL R28, R28, UR4 ;  /* 0x000000041c1c7c20 */ /* 0x000fe20008400000 */
[----:B------:R-:W-:Y:S01]  /*3400*/  F2FP.BF16.F32.PACK_AB R42, R45, R44 ;  /* 0x0000002c2d2a723e */ /* 0x000fe200000010ff */
[----:B------:R-:W-:Y:S01]  /*3410*/  FMUL R31, R31, UR4 ;  /* 0x000000041f1f7c20 */ /* 0x000fe20008400000 */
[----:B---3--:R-:W-:Y:S01]  /*3420*/  LEA R66, R92, R83, 0xe ;  /* 0x000000535c427211 */ /* 0x008fe200078e70ff */
[----:B------:R-:W-:Y:S01]  /*3430*/  FMUL R65, R5, UR4 ;  /* 0x0000000405417c20 */ /* 0x000fe20008400000 */
[----:B------:R-:W-:Y:S01]  /*3440*/  FMUL R64, R4, UR4 ;  /* 0x0000000404407c20 */ /* 0x000fe20008400000 */
[----:B------:R-:W-:Y:S01]  /*3450*/  F2FP.BF16.F32.PACK_AB R41, R69, R68 ;  /* 0x000000444529723e */ /* 0x000fe200000010ff */
[----:B------:R-:W-:Y:S01]  /*3460*/  FMUL R67, R7, UR4 ;  /* 0x0000000407437c20 */ /* 0x000fe20008400000 */
[----:B------:R-:W-:Y:S01]  /*3470*/  F2FP.BF16.F32.PACK_AB R40, R71, R70 ;  /* 0x000000464728723e */ /* 0x000fe200000010ff */
[----:B------:R1:W-:Y:S01]  /*3480*/  STS.128 [R66], R36 ;  /* 0x0000002442007388 */ /* 0x0003e20000000c00 */
[----:B------:R-:W-:Y:S01]  /*3490*/  LEA R94, R92, R84, 0xe ;  /* 0x000000545c5e7211 */ /* 0x000fe200078e70ff */
[----:B------:R-:W-:Y:S01]  /*34a0*/  FMUL R30, R30, UR4 ;  /* 0x000000041e1e7c20 */ /* 0x000fe20008400000 */
[----:B------:R-:W-:Y:S01]  /*34b0*/  LEA R93, R92, R89, 0xe ;  /* 0x000000595c5d7211 */ /* 0x000fe200078e70ff */
[----:B------:R-:W-:Y:S01]  /*34c0*/  FMUL R33, R33, UR4 ;  /* 0x0000000421217c20 */ /* 0x000fe20008400000 */
[----:B------:R-:W-:Y:S01]  /*34d0*/  F2FP.BF16.F32.PACK_AB R7, R11, R10 ;  /* 0x0000000a0b07723e */ /* 0x000fe200000010ff */
[----:B------:R2:W-:Y:S01]  /*34e0*/  STS.128 [R94], R40 ;  /* 0x000000285e007388 */ /* 0x0005e20000000c00 */
[C---:B------:R-:W-:Y:S01]  /*34f0*/  F2FP.BF16.F32.PACK_AB R4, R65.reuse, R64 ;  /* 0x000000404104723e */ /* 0x040fe200000010ff */
[----:B------:R-:W-:Y:S01]  /*3500*/  FMUL R32, R32, UR4 ;  /* 0x0000000420207c20 */ /* 0x000fe20008400000 */
[----:B-1----:R-:W-:Y:S01]  /*3510*/  FMUL2 R36, R64.F32x2.HI_LO, -1.4426950216293334961 ;  /* 0xbfb8aa3b4024784a */ /* 0x002fe20001000000 */
[----:B------:R-:W-:Y:S01]  /*3520*/  IADD3 R38, PT, PT, R93, 0x40, RZ ;  /* 0x000000405d267810 */ /* 0x000fe20007ffe0ff */
[----:B------:R-:W-:Y:S01]  /*3530*/  FMUL R66, R6, UR4 ;  /* 0x0000000406427c20 */ /* 0x000fe20008400000 */
[----:B------:R-:W-:Y:S01]  /*3540*/  F2FP.BF16.F32.PACK_AB R6, R9, R8 ;  /* 0x000000080906723e */ /* 0x000fe200000010ff */
[----:B------:R-:W-:Y:S01]  /*3550*/  MUFU.EX2 R97, R37 ;  /* 0x0000002500617308 */ /* 0x000fe20000000800 */
[----:B------:R-:W-:Y:S01]  /*3560*/  SHF.R.U32.HI R5, RZ, 0x3, R38 ;  /* 0x00000003ff057819 */ /* 0x000fe20000011626 */
[----:B--2---:R-:W-:-:S02]  /*3570*/  FMUL2 R40, R10.F32x2.HI_LO, -1.4426950216293334961 ;  /* 0xbfb8aa3b0a28784a */ /* 0x004fc40001000000 */
[----:B------:R-:W-:Y:S01]  /*3580*/  FMUL2 R42, R8.F32x2.HI_LO, -1.4426950216293334961 ;  /* 0xbfb8aa3b082a784a */ /* 0x000fe20001000000 */
[----:B------:R-:W-:Y:S02]  /*3590*/  LOP3.LUT R38, R38, 0x70, R5, 0x78, !PT ;  /* 0x0000007026267812 */ /* 0x000fe400078e7805 */
[C---:B------:R-:W-:Y:S01]  /*35a0*/  F2FP.BF16.F32.PACK_AB R5, R67.reuse, R66 ;  /* 0x000000424305723e */ /* 0x040fe200000010ff */
[----:B------:R1:W-:Y:S04]  /*35b0*/  MUFU.EX2 R94, R36 ;  /* 0x00000024005e7308 */ /* 0x0003e80000000800 */
[----:B------:R2:W-:Y:S04]  /*35c0*/  STS.128 [R38], R4 ;  /* 0x0000000426007388 */ /* 0x0005e80000000c00 */
[----:B------:R-:W-:Y:S08]  /*35d0*/  MUFU.EX2 R40, R40 ;  /* 0x0000002800287308 */ /* 0x000ff00000000800 */
[----:B------:R-:W3:Y:S01]  /*35e0*/  MUFU.EX2 R41, R41 ;  /* 0x0000002900297308 */ /* 0x000ee20000000800 */
[----:B-1----:R-:W-:-:S07]  /*35f0*/  FMUL2 R36, R66.F32x2.HI_LO, -1.4426950216293334961 ;  /* 0xbfb8aa3b4224784a */ /* 0x002fce0001000000 */
[----:B------:R-:W1:Y:S08]  /*3600*/  MUFU.EX2 R96, R36 ;  /* 0x0000002400607308 */ /* 0x000e700000000800 */
[----:B------:R-:W4:Y:S01]  /*3610*/  MUFU.EX2 R95, R37 ;  /* 0x00000025005f7308 */ /* 0x000f220000000800 */
[----:B---3--:R-:W-:Y:S01]  /*3620*/  FADD R41, R41, 1 ;  /* 0x3f80000029297421 */ /* 0x008fe20000000000 */
[----:B--2---:R-:W-:Y:S01]  /*3630*/  FADD R6, R94, 1 ;  /* 0x3f8000005e067421 */ /* 0x004fe20000000000 */
[----:B------:R-:W-:-:S05]  /*3640*/  FMUL2 R38, R12.F32x2.HI_LO, -1.4426950216293334961 ;  /* 0xbfb8aa3b0c26784a */ /* 0x000fca0001000000 */
[----:B------:R-:W-:Y:S01]  /*3650*/  MUFU.EX2 R42, R42 ;  /* 0x0000002a002a7308 */ /* 0x000fe20000000800 */
[----:B-1----:R-:W-:Y:S01]  /*3660*/  FADD R4, R96, 1 ;  /* 0x3f80000060047421 */ /* 0x002fe20000000000 */
[----:B------:R-:W-:-:S06]  /*3670*/  FADD R36, R97, 1 ;  /* 0x3f80000061247421 */ /* 0x000fcc0000000000 */
[----:B------:R-:W-:Y:S01]  /*3680*/  MUFU.RCP R4, R4 ;  /* 0x0000000400047308 */ /* 0x000fe20000001000 */
[----:B----4-:R-:W-:-:S07]  /*3690*/  FADD R5, R95, 1 ;  /* 0x3f8000005f057421 */ /* 0x010fce0000000000 */
[----:B------:R-:W1:Y:S08]  /*36a0*/  MUFU.RCP R5, R5 ;  /* 0x0000000500057308 */ /* 0x000e700000001000 */
[----:B------:R-:W2:Y:S08]  /*36b0*/  MUFU.EX2 R43, R43 ;  /* 0x0000002b002b7308 */ /* 0x000eb00000000800 */
[----:B------:R3:W-:Y:S01]  /*36c0*/  MUFU.EX2 R101, R38 ;  /* 0x0000002600657308 */ /* 0x0007e20000000800 */
[----:B-1----:R-:W-:-:S02]  /*36d0*/  FMUL2 R66, R4.F32x2.HI_LO, R66.F32x2.HI_LO ;  /* 0x000000420442724a */ /* 0x002fc40000000000 */
[----:B------:R-:W-:-:S05]  /*36e0*/  FADD R4, R40, 1 ;  /* 0x3f80000028047421 */ /* 0x000fca0000000000 */
[----:B------:R2:W-:Y:S08]  /*36f0*/  MUFU.EX2 R102, R39 ;  /* 0x0000002700667308 */ /* 0x0005f00000000800 */
[----:B------:R-:W-:Y:S01]  /*3700*/  MUFU.RCP R6, R6 ;  /* 0x0000000600067308 */ /* 0x000fe20000001000 */
[----:B---3--:R-:W-:-:S07]  /*3710*/  FADD R38, R42, 1 ;  /* 0x3f8000002a267421 */ /* 0x008fce0000000000 */
[----:B------:R1:W3:Y:S01]  /*3720*/  MUFU.RCP R7, R36 ;  /* 0x0000002400077308 */ /* 0x0002e20000001000 */
[----:B--2---:R-:W-:Y:S01]  /*3730*/  FADD R39, R43, 1 ;  /* 0x3f8000002b277421 */ /* 0x004fe20000000000 */
[----:B------:R-:W-:-:S06]  /*3740*/  FMUL2 R42, R22.F32x2.HI_LO, -1.4426950216293334961 ;  /* 0xbfb8aa3b162a784a */ /* 0x000fcc0001000000 */
[----:B------:R-:W-:Y:S08]  /*3750*/  MUFU.RCP R4, R4 ;  /* 0x0000000400047308 */ /* 0x000ff00000001000 */
[----:B------:R-:W2:Y:S01]  /*3760*/  MUFU.RCP R5, R41 ;  /* 0x0000002900057308 */ /* 0x000ea20000001000 */
[----:B-1----:R-:W-:Y:S02]  /*3770*/  FMUL2 R36, R16.F32x2.HI_LO, -1.4426950216293334961 ;  /* 0xbfb8aa3b1024784a */ /* 0x002fe40001000000 */
[----:B---3--:R-:W-:-:S02]  /*3780*/  FMUL2 R64, R6.F32x2.HI_LO, R64.F32x2.HI_LO ;  /* 0x000000400640724a */ /* 0x008fc40000000000 */
[----:B------:R-:W-:Y:S02]  /*3790*/  FMUL2 R6, R14.F32x2.HI_LO, -1.4426950216293334961 ;  /* 0xbfb8aa3b0e06784a */ /* 0x000fe40001000000 */
[----:B------:R-:W-:Y:S01]  /*37a0*/  FMUL2 R2, R64.F32x2.HI_LO, R2.F32x2.HI_LO ;  /* 0x000000024002724a */ /* 0x000fe20000000000 */
[----:B------:R-:W-:Y:S08]  /*37b0*/  MUFU.RCP R38, R38 ;  /* 0x0000002600267308 */ /* 0x000ff00000001000 */
[----:B------:R-:W1:Y:S01]  /*37c0*/  MUFU.RCP R39, R39 ;  /* 0x0000002700277308 */ /* 0x000e620000001000 */
[----:B--2---:R-:W-:-:S02]  /*37d0*/  FMUL2 R10, R4.F32x2.HI_LO, R10.F32x2.HI_LO ;  /* 0x0000000a040a724a */ /* 0x004fc40000000000 */
[----:B------:R-:W-:Y:S01]  /*37e0*/  FMUL R5, R21, UR4 ;  /* 0x0000000415057c20 */ /* 0x000fe20008400000 */
[----:B------:R-:W-:Y:S01]  /*37f0*/  FMUL R4, R20, UR4 ;  /* 0x0000000414047c20 */ /* 0x000fe20008400000 */
[----:B------:R-:W-:-:S03]  /*3800*/  FMUL2 R40, R24.F32x2.HI_LO, -1.4426950216293334961 ;  /* 0xbfb8aa3b1828784a */ /* 0x000fc60001000000 */
[----:B------:R-:W-:Y:S01]  /*3810*/  MUFU.EX2 R98, R36 ;  /* 0x0000002400627308 */ /* 0x000fe20000000800 */
[----:B------:R-:W-:-:S07]  /*3820*/  FMUL2 R20, R4.F32x2.HI_LO, -1.4426950216293334961 ;  /* 0xbfb8aa3b0414784a */ /* 0x000fce0001000000 */
[----:B------:R2:W3:Y:S01]  /*3830*/  MUFU.EX2 R100, R37 ;  /* 0x0000002500647308 */ /* 0x0004e20000000800 */
[----:B-1----:R-:W-:Y:S02]  /*3840*/  FMUL2 R8, R38.F32x2.HI_LO, R8.F32x2.HI_LO ;  /* 0x000000082608724a */ /* 0x002fe40000000000 */
[----:B------:R-:W-:Y:S01]  /*3850*/  FADD R38, R101, 1 ;  /* 0x3f80000065267421 */ /* 0x000fe20000000000 */
[----:B------:R-:W-:-:S04]  /*3860*/  FADD R39, R102, 1 ;  /* 0x3f80000066277421 */ /* 0x000fc80000000000 */
[----:B------:R-:W-:Y:S08]  /*3870*/  MUFU.EX2 R97, R6 ;  /* 0x0000000600617308 */ /* 0x000ff00000000800 */
[----:B------:R1:W4:Y:S01]  /*3880*/  MUFU.EX2 R99, R7 ;  /* 0x0000000700637308 */ /* 0x0003220000000800 */
[----:B--2---:R-:W-:Y:S02]  /*3890*/  FMUL2 R36, R10.F32x2.HI_LO, R52.F32x2.HI_LO ;  /* 0x000000340a24724a */ /* 0x004fe40000000000 */
[----:B------:R-:W-:Y:S01]  /*38a0*/  FMUL R11, R27, UR4 ;  /* 0x000000041b0b7c20 */ /* 0x000fe20008400000 */
[----:B------:R-:W-:Y:S01]  /*38b0*/  FMUL R10, R26, UR4 ;  /* 0x000000041a0a7c20 */ /* 0x000fe20008400000 */
[----:B---3--:R-:W-:-:S03]  /*38c0*/  FADD R100, R100, 1 ;  /* 0x3f80000064647421 */ /* 0x008fc60000000000 */
[----:B------:R-:W-:Y:S08]  /*38d0*/  MUFU.EX2 R94, R20 ;  /* 0x00000014005e7308 */ /* 0x000ff00000000800 */
[----:B------:R2:W3:Y:S01]  /*38e0*/  MUFU.EX2 R64, R21 ;  /* 0x0000001500407308 */ /* 0x0004e20000000800 */
[----:B-1----:R-:W-:Y:S02]  /*38f0*/  FMUL2 R6, R18.F32x2.HI_LO, -1.4426950216293334961 ;  /* 0xbfb8aa3b1206784a */ /* 0x002fe40001000000 */
[----:B----4-:R-:W-:-:S05]  /*3900*/  FADD R99, R99, 1 ;  /* 0x3f80000063637421 */ /* 0x010fca0000000000 */
[----:B------:R-:W-:Y:S08]  /*3910*/  MUFU.EX2 R95, R6 ;  /* 0x00000006005f7308 */ /* 0x000ff00000000800 */
[----:B------:R1:W4:Y:S01]  /*3920*/  MUFU.EX2 R96, R7 ;  /* 0x0000000700607308 */ /* 0x0003220000000800 */
[----:B--2---:R-:W-:Y:S02]  /*3930*/  FMUL2 R20, R8.F32x2.HI_LO, R50.F32x2.HI_LO ;  /* 0x000000320814724a */ /* 0x004fe40000000000 */
[----:B------:R-:W-:-:S02]  /*3940*/  FMUL2 R8, R10.F32x2.HI_LO, -1.4426950216293334961 ;  /* 0xbfb8aa3b0a08784a */ /* 0x000fc40001000000 */
[----:B---3--:R-:W-:Y:S01]  /*3950*/  FADD R53, R64, 1 ;  /* 0x3f80000040357421 */ /* 0x008fe20000000000 */
[----:B------:R-:W-:Y:S02]  /*3960*/  FMUL2 R50, R32.F32x2.HI_LO, -1.4426950216293334961 ;  /* 0xbfb8aa3b2032784a */ /* 0x000fe40001000000 */
[----:B------:R-:W-:Y:S08]  /*3970*/  MUFU.EX2 R102, R8 ;  /* 0x0000000800667308 */ /* 0x000ff00000000800 */
[----:B------:R-:W-:Y:S01]  /*3980*/  MUFU.EX2 R103, R9 ;  /* 0x0000000900677308 */ /* 0x000fe20000000800 */
[----:B-1----:R-:W-:-:S02]  /*3990*/  FMUL2 R6, R66.F32x2.HI_LO, R48.F32x2.HI_LO ;  /* 0x000000304206724a */ /* 0x002fc40000000000 */
[----:B----4-:R-:W-:Y:S01]  /*39a0*/  FADD R52, R96, 1 ;  /* 0x3f80000060347421 */ /* 0x010fe20000000000 */
[----:B------:R-:W-:-:S04]  /*39b0*/  FMUL2 R48, R30.F32x2.HI_LO, -1.4426950216293334961 ;  /* 0xbfb8aa3b1e30784a */ /* 0x000fc80001000000 */
[----:B------:R1:W-:Y:S08]  /*39c0*/  MUFU.EX2 R67, R40 ;  /* 0x0000002800437308 */ /* 0x0003f00000000800 */
[----:B------:R-:W-:Y:S08]  /*39d0*/  MUFU.RCP R9, R100 ;  /* 0x0000006400097308 */ /* 0x000ff00000001000 */
[----:B------:R-:W-:Y:S01]  /*39e0*/  MUFU.RCP R38, R38 ;  /* 0x0000002600267308 */ /* 0x000fe20000001000 */
[----:B-1----:R-:W-:-:S07]  /*39f0*/  FADD R40, R98, 1 ;  /* 0x3f80000062287421 */ /* 0x002fce0000000000 */
[----:B------:R-:W1:Y:S08]  /*3a00*/  MUFU.RCP R8, R40 ;  /* 0x0000002800087308 */ /* 0x000e700000001000 */
[----:B------:R-:W2:Y:S08]  /*3a10*/  MUFU.RCP R39, R39 ;  /* 0x0000002700277308 */ /* 0x000eb00000001000 */
[----:B------:R3:W4:Y:S01]  /*3a20*/  MUFU.EX2 R101, R41 ;  /* 0x0000002900657308 */ /* 0x0007220000000800 */
[----:B-1----:R-:W-:-:S07]  /*3a30*/  FMUL2 R8, R8.F32x2.HI_LO, R16.F32x2.HI_LO ;  /* 0x000000100808724a */ /* 0x002fce0000000000 */
[----:B------:R-:W-:Y:S01]  /*3a40*/  MUFU.EX2 R65, R42 ;  /* 0x0000002a00417308 */ /* 0x000fe20000000800 */
[----:B--2---:R-:W-:Y:S02]  /*3a50*/  FMUL2 R26, R38.F32x2.HI_LO, R12.F32x2.HI_LO ;  /* 0x0000000c261a724a */ /* 0x004fe40000000000 */
[----:B------:R-:W-:Y:S02]  /*3a60*/  FADD R38, R97, 1 ;  /* 0x3f80000061267421 */ /* 0x000fe40000000000 */
[----:B------:R-:W-:Y:S02]  /*3a70*/  FMUL2 R26, R26.F32x2.HI_LO, R54.F32x2.HI_LO ;  /* 0x000000361a1a724a */ /* 0x000fe40000000000 */
[----:B------:R-:W-:Y:S01]  /*3a80*/  FADD R54, R67, 1 ;  /* 0x3f80000043367421 */ /* 0x000fe20000000000 */
[----:B------:R-:W-:Y:S01]  /*3a90*/  MUFU.RCP R39, R99 ;  /* 0x0000006300277308 */ /* 0x000fe20000001000 */
[----:B---3--:R-:W-:Y:S02]  /*3aa0*/  FMUL2 R40, R8.F32x2.HI_LO, R58.F32x2.HI_LO ;  /* 0x0000003a0828724a */ /* 0x008fe40000000000 */
[----:B------:R-:W-:Y:S01]  /*3ab0*/  FADD R8, R95, 1 ;  /* 0x3f8000005f087421 */ /* 0x000fe20000000000 */
[----:B----4-:R-:W-:-:S04]  /*3ac0*/  FADD R55, R101, 1 ;  /* 0x3f80000065377421 */ /* 0x010fc80000000000 */
[----:B------:R-:W1:Y:S08]  /*3ad0*/  MUFU.RCP R38, R38 ;  /* 0x0000002600267308 */ /* 0x000e700000001000 */
[----:B------:R-:W-:Y:S08]  /*3ae0*/  MUFU.RCP R8, R8 ;  /* 0x0000000800087308 */ /* 0x000ff00000001000 */
[----:B------:R-:W2:Y:S01]  /*3af0*/  MUFU.RCP R9, R52 ;  /* 0x0000003400097308 */ /* 0x000ea20000001000 */
[----:B-1----:R-:W-:-:S04]  /*3b00*/  FMUL2 R38, R38.F32x2.HI_LO, R14.F32x2.HI_LO ;  /* 0x0000000e2626724a */ /* 0x002fc80000000000 */
[----:B------:R-:W-:Y:S02]  /*3b10*/  FMUL2 R38, R38.F32x2.HI_LO, R56.F32x2.HI_LO ;  /* 0x000000382626724a */ /* 0x000fe40000000000 */
[----:B------:R-:W-:Y:S01]  /*3b20*/  FADD R56, R102, 1 ;  /* 0x3f80000066387421 */ /* 0x000fe20000000000 */
[----:B------:R1:W-:Y:S01]  /*3b30*/  MUFU.EX2 R66, R43 ;  /* 0x0000002b00427308 */ /* 0x0003e20000000800 */
[----:B------:R-:W-:-:S07]  /*3b40*/  FADD R57, R103, 1 ;  /* 0x3f80000067397421 */ /* 0x000fce0000000000 */
[----:B------:R-:W-:Y:S01]  /*3b50*/  MUFU.RCP R56, R56 ;  /* 0x0000003800387308 */ /* 0x000fe20000001000 */
[----:B--2---:R-:W-:Y:S01]  /*3b60*/  FMUL2 R8, R8.F32x2.HI_LO, R18.F32x2.HI_LO ;  /* 0x000000120808724a */ /* 0x004fe20000000000 */
[----:B------:R-:W-:Y:S01]  /*3b70*/  F2FP.BF16.F32.PACK_AB R19, R19, R18 ;  /* 0x000000121313723e */ /* 0x000fe200000010ff */
[----:B------:R-:W-:Y:S01]  /*3b80*/  FADD R52, R94, 1 ;  /* 0x3f8000005e347421 */ /* 0x000fe20000000000 */
[----:B------:R-:W-:Y:S02]  /*3b90*/  F2FP.BF16.F32.PACK_AB R18, R17, R16 ;  /* 0x000000101112723e */ /* 0x000fe400000010ff */
[----:B------:R-:W-:Y:S02]  /*3ba0*/  F2FP.BF16.F32.PACK_AB R17, R15, R14 ;  /* 0x0000000e0f11723e */ /* 0x000fe400000010ff */
[----:B------:R-:W2:Y:S01]  /*3bb0*/  MUFU.RCP R57, R57 ;  /* 0x0000003900397308 */ /* 0x000ea20000001000 */
[----:B-1----:R-:W-:Y:S01]  /*3bc0*/  FMUL2 R42, R28.F32x2.HI_LO, -1.4426950216293334961 ;  /* 0xbfb8aa3b1c2a784a */ /* 0x002fe20001000000 */
[----:B------:R-:W-:-:S02]  /*3bd0*/  IADD3 R14, PT, PT, R93, 0x50, RZ ;  /* 0x000000505d0e7810 */ /* 0x000fc40007ffe0ff */
[----:B------:R-:W-:Y:S02]  /*3be0*/  F2FP.BF16.F32.PACK_AB R16, R13, R12 ;  /* 0x0000000c0d10723e */ /* 0x000fe400000010ff */
[----:B------:R-:W-:Y:S02]  /*3bf0*/  SHF.R.U32.HI R15, RZ, 0x3, R14 ;  /* 0x00000003ff0f7819 */ /* 0x000fe4000001160e */
[----:B------:R1:W-:Y:S08]  /*3c00*/  MUFU.EX2 R97, R42 ;  /* 0x0000002a00617308 */ /* 0x0003f00000000800 */
[----:B------:R3:W-:Y:S01]  /*3c10*/  MUFU.EX2 R98, R43 ;  /* 0x0000002b00627308 */ /* 0x0007e20000000800 */
[----:B--2---:R-:W-:Y:S01]  /*3c20*/  FMUL2 R56, R56.F32x2.HI_LO, R10.F32x2.HI_LO ;  /* 0x0000000a3838724a */ /* 0x004fe20000000000 */
[----:B------:R-:W-:-:S02]  /*3c30*/  F2FP.BF16.F32.PACK_AB R11, R11, R10 ;  /* 0x0000000a0b0b723e */ /* 0x000fc400000010ff */
[----:B------:R-:W-:Y:S01]  /*3c40*/  F2FP.BF16.F32.PACK_AB R10, R25, R24 ;  /* 0x00000018190a723e */ /* 0x000fe200000010ff */
[----:B------:R-:W-:-:S03]  /*3c50*/  FMUL2 R56, R56.F32x2.HI_LO, R76.F32x2.HI_LO ;  /* 0x0000004c3838724a */ /* 0x000fc60000000000 */
[----:B------:R-:W-:Y:S01]  /*3c60*/  MUFU.RCP R54, R54 ;  /* 0x0000003600367308 */ /* 0x000fe20000001000 */
[----:B-1----:R-:W-:-:S07]  /*3c70*/  FMUL R42, R34, UR4 ;  /* 0x00000004222a7c20 */ /* 0x002fce0008400000 */
[----:B------:R-:W1:Y:S01]  /*3c80*/  MUFU.RCP R55, R55 ;  /* 0x0000003700377308 */ /* 0x000e620000001000 */
[----:B---3--:R-:W-:Y:S01]  /*3c90*/  FMUL R43, R35, UR4 ;  /* 0x00000004232b7c20 */ /* 0x008fe20008400000 */
[----:B------:R-:W-:Y:S02]  /*3ca0*/  FMUL2 R34, R8.F32x2.HI_LO, R60.F32x2.HI_LO ;  /* 0x0000003c0822724a */ /* 0x000fe40000000000 */
[----:B------:R-:W-:Y:S01]  /*3cb0*/  FADD R8, R65, 1 ;  /* 0x3f80000041087421 */ /* 0x000fe20000000000 */
[----:B------:R-:W-:-:S03]  /*3cc0*/  FADD R9, R66, 1 ;  /* 0x3f80000042097421 */ /* 0x000fc60000000000 */
[----:B------:R-:W-:Y:S08]  /*3cd0*/  MUFU.RCP R52, R52 ;  /* 0x0000003400347308 */ /* 0x000ff00000001000 */
[----:B------:R-:W-:Y:S01]  /*3ce0*/  MUFU.RCP R8, R8 ;  /* 0x0000000800087308 */ /* 0x000fe20000001000 */
[----:B-1----:R-:W-:Y:S01]  /*3cf0*/  FMUL2 R54, R54.F32x2.HI_LO, R24.F32x2.HI_LO ;  /* 0x000000183636724a */ /* 0x002fe20000000000 */
[----:B------:R-:W-:-:S02]  /*3d00*/  LOP3.LUT R24, R14, 0x70, R15, 0x78, !PT ;  /* 0x000000700e187812 */ /* 0x000fc400078e780f */
[----:B------:R-:W-:Y:S01]  /*3d10*/  F2FP.BF16.F32.PACK_AB R15, R43, R42 ;  /* 0x0000002a2b0f723e */ /* 0x000fe200000010ff */
[----:B------:R-:W-:Y:S01]  /*3d20*/  FMUL2 R54, R54.F32x2.HI_LO, R74.F32x2.HI_LO ;  /* 0x0000004a3636724a */ /* 0x000fe20000000000 */
[----:B------:R-:W-:Y:S01]  /*3d30*/  F2FP.BF16.F32.PACK_AB R14, R33, R32 ;  /* 0x00000020210e723e */ /* 0x000fe200000010ff */
[----:B------:R1:W-:Y:S01]  /*3d40*/  STS.128 [R24], R16 ;  /* 0x0000001018007388 */ /* 0x0003e20000000c00 */
[----:B------:R-:W2:Y:S08]  /*3d50*/  MUFU.RCP R9, R9 ;  /* 0x0000000900097308 */ /* 0x000eb00000001000 */
[----:B------:R-:W3:Y:S08]  /*3d60*/  MUFU.RCP R53, R53 ;  /* 0x0000003500357308 */ /* 0x000ef00000001000 */
[----:B------:R-:W4:Y:S01]  /*3d70*/  MUFU.EX2 R99, R48 ;  /* 0x0000003000637308 */ /* 0x000f220000000800 */
[----:B--2---:R-:W-:Y:S01]  /*3d80*/  FMUL2 R12, R8.F32x2.HI_LO, R22.F32x2.HI_LO ;  /* 0x00000016080c724a */ /* 0x004fe20000000000 */
[----:B------:R-:W-:-:S02]  /*3d90*/  F2FP.BF16.F32.PACK_AB R8, R5, R4 ;  /* 0x000000040508723e */ /* 0x000fc400000010ff */
[----:B------:R-:W-:Y:S01]  /*3da0*/  F2FP.BF16.F32.PACK_AB R9, R23, R22 ;  /* 0x000000161709723e */ /* 0x000fe200000010ff */
[----:B------:R-:W-:Y:S01]  /*3db0*/  FMUL2 R72, R12.F32x2.HI_LO, R72.F32x2.HI_LO ;  /* 0x000000480c48724a */ /* 0x000fe20000000000 */
[----:B------:R-:W-:Y:S02]  /*3dc0*/  F2FP.BF16.F32.PACK_AB R13, R31, R30 ;  /* 0x0000001e1f0d723e */ /* 0x000fe400000010ff */
[----:B------:R2:W5:Y:S01]  /*3dd0*/  MUFU.EX2 R59, R49 ;  /* 0x00000031003b7308 */ /* 0x0005620000000800 */
[----:B---3--:R-:W-:Y:S01]  /*3de0*/  FMUL2 R52, R52.F32x2.HI_LO, R4.F32x2.HI_LO ;  /* 0x000000043434724a */ /* 0x008fe20000000000 */
[C---:B------:R-:W-:Y:S02]  /*3df0*/  IADD3 R4, PT, PT, R93.reuse, 0x60, RZ ;  /* 0x000000605d047810 */ /* 0x040fe40007ffe0ff */
[----:B------:R-:W-:Y:S01]  /*3e00*/  IADD3 R93, PT, PT, R93, 0x70, RZ ;  /* 0x000000705d5d7810 */ /* 0x000fe20007ffe0ff */
[----:B------:R-:W-:Y:S01]  /*3e10*/  FMUL2 R62, R52.F32x2.HI_LO, R62.F32x2.HI_LO ;  /* 0x0000003e343e724a */ /* 0x000fe20000000000 */
[----:B------:R-:W-:-:S02]  /*3e20*/  SHF.R.U32.HI R5, RZ, 0x3, R4 ;  /* 0x00000003ff057819 */ /* 0x000fc40000011604 */
[----:B-1----:R-:W-:Y:S01]  /*3e30*/  SHF.R.U32.HI R16, RZ, 0x3, R93 ;  /* 0x00000003ff107819 */ /* 0x002fe2000001165d */
[----:B------:R1:W3:Y:S01]  /*3e40*/  MUFU.EX2 R95, R50 ;  /* 0x00000032005f7308 */ /* 0x0002e20000000800 */
[----:B------:R-:W-:Y:S01]  /*3e50*/  LOP3.LUT R4, R4, 0x70, R5, 0x78, !PT ;  /* 0x0000007004047812 */ /* 0x000fe200078e7805 */
[----:B----4-:R-:W-:Y:S01]  /*3e60*/  FADD R58, R99, 1 ;  /* 0x3f800000633a7421 */ /* 0x010fe20000000000 */
[----:B------:R-:W-:Y:S02]  /*3e70*/  F2FP.BF16.F32.PACK_AB R12, R29, R28 ;  /* 0x0000001c1d0c723e */ /* 0x000fe400000010ff */
[----:B------:R-:W-:Y:S01]  /*3e80*/  LOP3.LUT R93, R93, 0x70, R16, 0x78, !PT ;  /* 0x000000705d5d7812 */ /* 0x000fe200078e7810 */
[----:B------:R4:W-:Y:S01]  /*3e90*/  STS.128 [R4], R8 ;  /* 0x0000000804007388 */ /* 0x0009e20000000c00 */
[----:B------:R-:W-:Y:S01]  /*3ea0*/  F2FP.BF16.F32.PACK_AB R5, R7, R6 ;  /* 0x000000060705723e */ /* 0x000fe200000010ff */
[----:B--2---:R-:W-:Y:S01]  /*3eb0*/  FMUL2 R48, R42.F32x2.HI_LO, -1.4426950216293334961 ;  /* 0xbfb8aa3b2a30784a */ /* 0x004fe20001000000 */
[----:B------:R2:W-:Y:S01]  /*3ec0*/  MUFU.EX2 R100, R51 ;  /* 0x0000003300647308 */ /* 0x0005e20000000800 */
[----:B------:R4:W-:Y:S01]  /*3ed0*/  STS.128 [R93], R12 ;  /* 0x0000000c5d007388 */ /* 0x0009e20000000c00 */
[----:B-----5:R-:W-:Y:S01]  /*3ee0*/  FADD R59, R59, 1 ;  /* 0x3f8000003b3b7421 */ /* 0x020fe20000000000 */
[----:B------:R-:W-:Y:S01]  /*3ef0*/  F2FP.BF16.F32.PACK_AB R6, R21, R20 ;  /* 0x000000141506723e */ /* 0x000fe200000010ff */
[----:B------:R5:W-:Y:S06]  /*3f00*/  MEMBAR.ALL.CTA ;  /* 0x0000000000007992 */ /* 0x000bec0000008000 */
[----:B-----5:R-:W5:Y:S01]  /*3f10*/  FENCE.VIEW.ASYNC.S ;  /* 0x00000000000073c6 */ /* 0x020f620000000000 */
[----:B------:R-:W-:Y:S01]  /*3f20*/  F2FP.BF16.F32.PACK_AB R16, R63, R62 ;  /* 0x0000003e3f10723e */ /* 0x000fe200000010ff */
[----:B------:R3:W3:Y:S01]  /*3f30*/  MUFU.EX2 R96, R48 ;  /* 0x0000003000607308 */ /* 0x0006e20000000800 */
[----:B-1----:R-:W-:Y:S01]  /*3f40*/  FADD R50, R97, 1 ;  /* 0x3f80000061327421 */ /* 0x002fe20000000000 */
[----:B------:R-:W-:-:S02]  /*3f50*/  F2FP.BF16.F32.PACK_AB R17, R73, R72 ;  /* 0x000000484911723e */ /* 0x000fc400000010ff */
[----:B------:R-:W-:Y:S02]  /*3f60*/  F2FP.BF16.F32.PACK_AB R18, R55, R54 ;  /* 0x000000363712723e */ /* 0x000fe400000010ff */
[----:B------:R-:W-:Y:S02]  /*3f70*/  F2FP.BF16.F32.PACK_AB R19, R57, R56 ;  /* 0x000000383913723e */ /* 0x000fe400000010ff */
[----:B------:R1:W1:Y:S01]  /*3f80*/  MUFU.EX2 R61, R49 ;  /* 0x00000031003d7308 */ /* 0x0002620000000800 */
[----:B--2---:R-:W-:Y:S01]  /*3f90*/  FADD R51, R98, 1 ;  /* 0x3f80000062337421 */ /* 0x004fe20000000000 */
[----:B------:R-:W-:Y:S02]  /*3fa0*/  F2FP.BF16.F32.PACK_AB R7, R37, R36 ;  /* 0x000000242507723e */ /* 0x000fe400000010ff */
[C---:B------:R-:W-:Y:S02]  /*3fb0*/  LEA R21, R92.reuse, R85, 0xd ;  /* 0x000000555c157211 */ /* 0x040fe400078e68ff */
[----:B------:R-:W-:-:S02]  /*3fc0*/  LEA R20, R92, R86, 0xd ;  /* 0x000000565c147211 */ /* 0x000fc400078e68ff */
[----:B------:R-:W-:Y:S01]  /*3fd0*/  MUFU.RCP R50, R50 ;  /* 0x0000003200327308 */ /* 0x000fe20000001000 */
[----:B---3--:R-:W-:Y:S01]  /*3fe0*/  FADD R48, R95, 1 ;  /* 0x3f8000005f307421 */ /* 0x008fe20000000000 */
[----:B------:R-:W-:Y:S01]  /*3ff0*/  FADD R60, R96, 1 ;  /* 0x3f800000603c7421 */ /* 0x000fe20000000000 */
[----:B----4-:R-:W-:Y:S02]  /*4000*/  F2FP.BF16.F32.PACK_AB R4, R3, R2 ;  /* 0x000000020304723e */ /* 0x010fe400000010ff */
[----:B------:R-:W-:-:S03]  /*4010*/  F2FP.BF16.F32.PACK_AB R8, R27, R26 ;  /* 0x0000001a1b08723e */ /* 0x000fc600000010ff */
[----:B------:R-:W2:Y:S01]  /*4020*/  MUFU.RCP R51, R51 ;  /* 0x0000003300337308 */ /* 0x000ea20000001000 */
[----:B-1----:R-:W-:Y:S01]  /*4030*/  FADD R49, R100, 1 ;  /* 0x3f80000064317421 */ /* 0x002fe20000000000 */
[----:B------:R-:W-:Y:S01]  /*4040*/  FADD R61, R61, 1 ;  /* 0x3f8000003d3d7421 */ /* 0x000fe20000000000 */
[----:B------:R-:W-:Y:S02]  /*4050*/  F2FP.BF16.F32.PACK_AB R9, R39, R38 ;  /* 0x000000262709723e */ /* 0x000fe400000010ff */
[----:B------:R-:W-:Y:S02]  /*4060*/  F2FP.BF16.F32.PACK_AB R10, R41, R40 ;  /* 0x00000028290a723e */ /* 0x000fe400000010ff */
[----:B------:R-:W-:Y:S01]  /*4070*/  F2FP.BF16.F32.PACK_AB R11, R35, R34 ;  /* 0x00000022230b723e */ /* 0x000fe200000010ff */
[----:B------:R-:W-:Y:S01]  /*4080*/  MUFU.RCP R58, R58 ;  /* 0x0000003a003a7308 */ /* 0x000fe20000001000 */
[C---:B------:R-:W-:Y:S02]  /*4090*/  LEA R3, R92.reuse, R87, 0xd ;  /* 0x000000575c037211 */ /* 0x040fe400078e68ff */
[----:B------:R-:W-:-:S05]  /*40a0*/  LEA R2, R92, R88, 0xd ;  /* 0x000000585c027211 */ /* 0x000fca00078e68ff */
[----:B------:R-:W-:Y:S01]  /*40b0*/  MUFU.RCP R48, R48 ;  /* 0x0000003000307308 */ /* 0x000fe20000001000 */
[----:B--2---:R-:W-:-:S04]  /*40c0*/  FMUL2 R50, R50.F32x2.HI_LO, R28.F32x2.HI_LO ;  /* 0x0000001c3232724a */ /* 0x004fc80000000000 */
[----:B------:R-:W-:-:S03]  /*40d0*/  FMUL2 R50, R50.F32x2.HI_LO, R70.F32x2.HI_LO ;  /* 0x000000463232724a */ /* 0x000fc60000000000 */
[----:B------:R-:W1:Y:S02]  /*40e0*/  MUFU.RCP R49, R49 ;  /* 0x0000003100317308 */ /* 0x000e640000001000 */
[----:B------:R-:W-:-:S06]  /*40f0*/  F2FP.BF16.F32.PACK_AB R28, R51, R50 ;  /* 0x00000032331c723e */ /* 0x000fcc00000010ff */
[----:B------:R-:W-:Y:S08]  /*4100*/  MUFU.RCP R60, R60 ;  /* 0x0000003c003c7308 */ /* 0x000ff00000001000 */
[----:B------:R-:W2:Y:S01]  /*4110*/  MUFU.RCP R61, R61 ;  /* 0x0000003d003d7308 */ /* 0x000ea20000001000 */
[----:B-1----:R-:W-:-:S04]  /*4120*/  FMUL2 R48, R48.F32x2.HI_LO, R32.F32x2.HI_LO ;  /* 0x000000203030724a */ /* 0x002fc80000000000 */
[----:B------:R-:W-:-:S03]  /*4130*/  FMUL2 R48, R48.F32x2.HI_LO, R44.F32x2.HI_LO ;  /* 0x0000002c3030724a */ /* 0x000fc60000000000 */
[----:B------:R-:W1:Y:S01]  /*4140*/  MUFU.RCP R59, R59 ;  /* 0x0000003b003b7308 */ /* 0x000e620000001000 */
[----:B--2---:R-:W-:-:S04]  /*4150*/  FMUL2 R60, R60.F32x2.HI_LO, R42.F32x2.HI_LO ;  /* 0x0000002a3c3c724a */ /* 0x004fc80000000000 */
[----:B------:R-:W-:Y:S02]  /*4160*/  FMUL2 R60, R60.F32x2.HI_LO, R46.F32x2.HI_LO ;  /* 0x0000002e3c3c724a */ /* 0x000fe40000000000 */
[----:B-1----:R-:W-:Y:S01]  /*4170*/  FMUL2 R58, R58.F32x2.HI_LO, R30.F32x2.HI_LO ;  /* 0x0000001e3a3a724a */ /* 0x002fe20000000000 */
[----:B------:R-:W-:Y:S02]  /*4180*/  F2FP.BF16.F32.PACK_AB R30, R49, R48 ;  /* 0x00000030311e723e */ /* 0x000fe400000010ff */
[----:B------:R-:W-:Y:S01]  /*4190*/  F2FP.BF16.F32.PACK_AB R31, R61, R60 ;  /* 0x0000003c3d1f723e */ /* 0x000fe200000010ff */
[----:B------:R-:W-:-:S05]  /*41a0*/  FMUL2 R58, R58.F32x2.HI_LO, R68.F32x2.HI_LO ;  /* 0x000000443a3a724a */ /* 0x000fca0000000000 */
[----:B------:R-:W-:Y:S01]  /*41b0*/  F2FP.BF16.F32.PACK_AB R29, R59, R58 ;  /* 0x0000003a3b1d723e */ /* 0x000fe200000010ff */
[----:B-----5:R-:W-:Y:S06]  /*41c0*/  BAR.SYNC.DEFER_BLOCKING 0x1, 0x80 ;  /* 0x0042000000007b1d */ /* 0x020fec0000010000 */
[----:B------:R-:W-:Y:S05]  /*41d0*/  BRA.U UP0, `(.L_x_44) ;  /* 0x00000001000c7547 */ /* 0x000fea000b800000 */
[----:B------:R1:W-:Y:S01]  /*41e0*/  UTMASTG.2D [UR8], [UR18], desc[URZ] ;  /* 0x0000ff08120073b5 */ /* 0x0003e20008009000 */
[----:B------:R0:W-:Y:S01]  /*41f0*/  UTMACMDFLUSH ;  /* 0x00000000000079b7 */ /* 0x0001e20000000000 */
[----:B-1----:R-:W-:-:S04]  /*4200*/  DEPBAR.LE SB0, 0x3 ;  /* 0x000080c00000791a */ /* 0x002fc80000000000 */
.L_x_44:
[----:B------:R-:W-:Y:S06]  /*4210*/  BAR.SYNC.DEFER_BLOCKING 0x1, 0x80 ;  /* 0x0042000000007b1d */ /* 0x000fec0000010000 */
[----:B------:R1:W-:Y:S04]  /*4220*/  STS.128 [R21], R4 ;  /* 0x0000000415007388 */ /* 0x0003e80000000c00 */
[----:B------:R1:W-:Y:S04]  /*4230*/  STS.128 [R20], R8 ;  /* 0x0000000814007388 */ /* 0x0003e80000000c00 */
[----:B------:R1:W-:Y:S04]  /*4240*/  STS.128 [R3], R16 ;  /* 0x0000001003007388 */ /* 0x0003e80000000c00 */
[----:B------:R1:W-:Y:S01]  /*4250*/  STS.128 [R2], R28 ;  /* 0x0000001c02007388 */ /* 0x0003e20000000c00 */
[----:B------:R2:W-:Y:S06]  /*4260*/  MEMBAR.ALL.CTA ;  /* 0x0000000000007992 */ /* 0x0005ec0000008000 */
[----:B--2---:R-:W2:Y:S02]  /*4270*/  FENCE.VIEW.ASYNC.S ;  /* 0x00000000000073c6 */ /* 0x004ea40000000000 */
[----:B--2---:R-:W-:Y:S06]  /*4280*/  BAR.SYNC.DEFER_BLOCKING 0x1, 0x80 ;  /* 0x0042000000007b1d */ /* 0x004fec0000010000 */
[----:B------:R-:W-:Y:S05]  /*4290*/  BRA.U UP0, `(.L_x_45) ;  /* 0x00000001002c7547 */ /* 0x000fea000b800000 */
[----:B------:R-:W-:Y:S01]  /*42a0*/  IMAD.U32 R0, RZ, RZ, UR11 ;  /* 0x0000000bff007e24 */ /* 0x000fe2000f8e00ff */
[----:B-1----:R-:W-:Y:S01]  /*42b0*/  MOV R3, 0x400 ;  /* 0x0000040000037802 */ /* 0x002fe20000000f00 */
[----:B------:R-:W-:Y:S01]  /*42c0*/  IMAD.SHL.U32 R92, R92, 0x1000, RZ ;  /* 0x000010005c5c7824 */ /* 0x000fe200078e00ff */
[----:B------:R-:W-:Y:S02]  /*42d0*/  UMOV UR14, UR10 ;  /* 0x0000000a000e7c82 */ /* 0x000fe40008000000 */
[----:B------:R-:W-:-:S04]  /*42e0*/  LEA R3, R0, R3, 0x18 ;  /* 0x0000000300037211 */ /* 0x000fc800078ec0ff */
[----:B------:R-:W-:-:S04]  /*42f0*/  IADD3 R3, PT, PT, R3, R92, R92 ;  /* 0x0000005c03037210 */ /* 0x000fc80007ffe05c */
[----:B------:R-:W-:-:S13]  /*4300*/  R2UR UR7, R3 ;  /* 0x00000000030772ca */ /* 0x000fda00000e0000 */
[----:B------:R-:W-:-:S09]  /*4310*/  UIADD3 UR12, UPT, UPT, UR7, 0x400, URZ ;  /* 0x00000400070c7890 */ /* 0x000fd2000fffe0ff */
[----:B------:R2:W-:Y:S01]  /*4320*/  UTMASTG.2D [UR12], [UR16], desc[URZ] ;  /* 0x0000ff0c100073b5 */ /* 0x0005e20008009000 */
[----:B------:R0:W-:Y:S01]  /*4330*/  UTMACMDFLUSH ;  /* 0x00000000000079b7 */ /* 0x0001e20000000000 */
[----:B--2---:R-:W-:-:S04]  /*4340*/  DEPBAR.LE SB0, 0x3 ;  /* 0x000080c00000791a */ /* 0x004fc80000000000 */
.L_x_45:
[----:B------:R-:W-:Y:S01]  /*4350*/  BAR.SYNC.DEFER_BLOCKING 0x1, 0x80 ;  /* 0x0042000000007b1d */ /* 0x000fe20000010000 */
[----:B------:R-:W-:Y:S01]  /*4360*/  UISETP.GE.U32.AND UP1, UPT, UR6, 0x6, UPT ;  /* 0x000000060600788c */ /* 0x000fe2000bf26070 */
[----:B------:R-:W-:Y:S01]  /*4370*/  IADD3 R79, PT, PT, R79, 0x1, RZ ;  /* 0x000000014f4f7810 */ /* 0x000fe20007ffe0ff */
[----:B------:R-:W-:Y:S02]  /*4380*/  UIADD3 UR7, UPT, UPT, UR6, 0x2, URZ ;  /* 0x0000000206077890 */ /* 0x000fe4000fffe0ff */
[----:B------:R-:W-:Y:S02]  /*4390*/  UIADD3 UR5, UPT, UPT, UR5, 0x40, URZ ;  /* 0x0000004005057890 */ /* 0x000fe4000fffe0ff */
[----:B------:R-:W-:Y:S02]  /*43a0*/  UIADD3 UR13, UPT, UPT, UR13, 0x20, URZ ;  /* 0x000000200d0d7890 */ /* 0x000fe4000fffe0ff */
[----:B------:R-:W-:Y:S02]  /*43b0*/  UIADD3 UR9, UPT, UPT, UR9, 0x40, URZ ;  /* 0x0000004009097890 */ /* 0x000fe4000fffe0ff */
[----:B------:R-:W-:Y:S01]  /*43c0*/  UIADD3 UR8, UPT, UPT, UR8, 0x4000, URZ ;  /* 0x0000400008087890 */ /* 0x000fe2000fffe0ff */
[----:B------:R-:W-:Y:S01]  /*43d0*/  UMOV UR6, UR7 ;  /* 0x0000000700067c82 */ /* 0x000fe20008000000 */
[----:B------:R-:W-:Y:S10]  /*43e0*/  BRA.U !UP1, `(.L_x_46) ;  /* 0xffffffe909e07547 */ /* 0x000ff4000b83ffff */
[----:B------:R-:W2:Y:S01]  /*43f0*/  LDCU.64 UR6, c[0x0][0x6c0] ;  /* 0x0000d800ff0677ac */ /* 0x000ea20008000a00 */
[----:B------:R-:W-:Y:S01]  /*4400*/  LOP3.LUT R80, R80, 0x1, RZ, 0x3c, !PT ;  /* 0x0000000150507812 */ /* 0x000fe200078e3cff */
[----:B------:R-:W3:Y:S01]  /*4410*/  LDCU.U8 UR8, c[0x0][0x6c8] ;  /* 0x0000d900ff0877ac */ /* 0x000ee20008000000 */
[----:B------:R-:W-:Y:S01]  /*4420*/  UIADD3 UR15, UPT, UPT, UR21, UR15, URZ ;  /* 0x0000000f150f7290 */ /* 0x000fe2000fffe0ff */
[----:B------:R-:W4:Y:S01]  /*4430*/  LDCU.U8 UR9, c[0x0][0x6c9] ;  /* 0x0000d920ff0977ac */ /* 0x000f220008000000 */
[----:B------:R-:W5:Y:S02]  /*4440*/  LDCU.U8 UR11, c[0x0][0x6d4] ;  /* 0x0000da80ff0b77ac */ /* 0x000f640008000000 */
[----:B--2---:R-:W-:Y:S01]  /*4450*/  UIMAD.WIDE.U32 UR4, UR15, UR7, URZ ;  /* 0x000000070f0472a5 */ /* 0x004fe2000f8e00ff */
[----:B------:R-:W2:Y:S03]  /*4460*/  LDCU.U8 UR10, c[0x0][0x6d5] ;  /* 0x0000daa0ff0a77ac */ /* 0x000ea60008000000 */
[----:B------:R-:W-:Y:S01]  /*4470*/  UIADD3 UR4, UPT, UPT, UR15, -UR5, URZ ;  /* 0x800000050f047290 */ /* 0x000fe2000fffe0ff */
[----:B------:R-:W-:-:S03]  /*4480*/  ELECT P0, URZ, PT ;  /* 0x0000000000ff782f */ /* 0x000fc60003800000 */
[----:B---3--:R-:W-:Y:S01]  /*4490*/  USHF.R.U32.HI UR4, URZ, UR8, UR4 ;  /* 0x00000008ff047299 */ /* 0x008fe20008011604 */
[----:B------:R-:W3:Y:S03]  /*44a0*/  LDCU UR8, c[0x0][0x6d0] ;  /* 0x0000da00ff0877ac */ /* 0x000ee60008000800 */
[----:B------:R-:W-:Y:S02]  /*44b0*/  UIADD3 UR4, UPT, UPT, UR5, UR4, URZ ;  /* 0x0000000405047290 */ /* 0x000fe4000fffe0ff */
[----:B------:R-:W-:Y:S02]  /*44c0*/  UISETP.GE.AND UP0, UPT, UR15, 0x100, UPT ;  /* 0x000001000f00788c */ /* 0x000fe4000bf06270 */
[----:B----4-:R-:W-:Y:S02]  /*44d0*/  USHF.R.U32.HI UR4, URZ, UR9, UR4 ;  /* 0x00000009ff047299 */ /* 0x010fe40008011604 */
[----:B-1----:R-:W-:Y:S01]  /*44e0*/  @P0 IMAD.MOV.U32 R3, RZ, RZ, 0x1 ;  /* 0x00000001ff030424 */ /* 0x002fe200078e00ff */
[----:B------:R-:W-:-:S02]  /*44f0*/  UIADD3 UR20, UPT, UPT, UR20, 0x1, URZ ;  /* 0x0000000114147890 */ /* 0x000fc4000fffe0ff */
[----:B------:R-:W-:Y:S01]  /*4500*/  UIADD3 UR4, UPT, UPT, -UR4, URZ, URZ ;  /* 0x000000ff04047290 */ /* 0x000fe2000fffe1ff */
[----:B------:R1:W-:Y:S03]  /*4510*/  @P0 SYNCS.ARRIVE.TRANS64.RED.ART0 RZ, [R78+URZ], R3 ;  /* 0x000000034eff09a7 */ /* 0x0003e600085004ff */
[----:B------:R-:W-:-:S04]  /*4520*/  UIMAD UR7, UR6, UR4, UR15 ;  /* 0x00000004060772a4 */ /* 0x000fc8000f8e020f */
[----:B---3--:R-:W-:Y:S01]  /*4530*/  UIMAD.WIDE.U32 UR4, UR7, UR8, URZ ;  /* 0x00000008070472a5 */ /* 0x008fe2000f8e00ff */
[----:B------:R-:W3:Y:S03]  /*4540*/  LDCU.64 UR8, c[0x0][0x6d8] ;  /* 0x0000db00ff0877ac */ /* 0x000ee60008000a00 */
[----:B------:R-:W-:-:S04]  /*4550*/  UIADD3 UR4, UPT, UPT, UR7, -UR5, URZ ;  /* 0x8000000507047290 */ /* 0x000fc8000fffe0ff */
[----:B-----5:R-:W-:Y:S01]  /*4560*/  USHF.R.U32.HI UR4, URZ, UR11, UR4 ;  /* 0x0000000bff047299 */ /* 0x020fe20008011604 */
[----:B------:R-:W4:Y:S03]  /*4570*/  LDCU.U8 UR11, c[0x0][0x6e0] ;  /* 0x0000dc00ff0b77ac */ /* 0x000f260008000000 */
[----:B------:R-:W-:-:S04]  /*4580*/  UIADD3 UR4, UPT, UPT, UR5, UR4, URZ ;  /* 0x0000000405047290 */ /* 0x000fc8000fffe0ff */
[----:B--2---:R-:W-:Y:S01]  /*4590*/  USHF.R.U32.HI UR6, URZ, UR10, UR4 ;  /* 0x0000000aff067299 */ /* 0x004fe20008011604 */
[----:B------:R-:W2:Y:S03]  /*45a0*/  LDCU UR10, c[0x0][0x6cc] ;  /* 0x0000d980ff0a77ac */ /* 0x000ea60008000800 */
[----:B---3--:R-:W-:-:S04]  /*45b0*/  UIMAD.WIDE.U32 UR4, UR6, UR9, URZ ;  /* 0x00000009060472a5 */ /* 0x008fc8000f8e00ff */
[----:B------:R-:W-:-:S04]  /*45c0*/  UIADD3 UR4, UPT, UPT, UR6, -UR5, URZ ;  /* 0x8000000506047290 */ /* 0x000fc8000fffe0ff */
[----:B----4-:R-:W-:Y:S01]  /*45d0*/  USHF.R.U32.HI UR4, URZ, UR11, UR4 ;  /* 0x0000000bff047299 */ /* 0x010fe20008011604 */
[----:B------:R-:W3:Y:S03]  /*45e0*/  LDCU.U8 UR11, c[0x0][0x6e1] ;  /* 0x0000dc20ff0b77ac */ /* 0x000ee60008000000 */
[----:B------:R-:W-:Y:S02]  /*45f0*/  UIADD3 UR4, UPT, UPT, UR5, UR4, URZ ;  /* 0x0000000405047290 */ /* 0x000fe4000fffe0ff */
[----:B------:R-:W-:Y:S02]  /*4600*/  UIADD3 UR5, UPT, UPT, -UR6, URZ, URZ ;  /* 0x000000ff06057290 */ /* 0x000fe4000fffe1ff */
[----:B---3--:R-:W-:-:S04]  /*4610*/  USHF.R.U32.HI UR4, URZ, UR11, UR4 ;  /* 0x0000000bff047299 */ /* 0x008fc80008011604 */
[----:B------:R-:W-:-:S04]  /*4620*/  UIADD3 UR4, UPT, UPT, -UR4, URZ, URZ ;  /* 0x000000ff04047290 */ /* 0x000fc8000fffe1ff */
[----:B------:R-:W-:Y:S02]  /*4630*/  UIMAD UR9, UR8, UR4, UR6 ;  /* 0x00000004080972a4 */ /* 0x000fe4000f8e0206 */
[----:B--2---:R-:W-:Y:S01]  /*4640*/  UIMAD UR4, UR10, UR5, UR7 ;  /* 0x000000050a0472a4 */ /* 0x004fe2000f8e0207 */
[----:B-1----:R-:W-:Y:S11]  /*4650*/  BRA.U !UP0, `(.L_x_47) ;  /* 0xffffffe508c47547 */ /* 0x002ff6000b83ffff */
.L_x_42:
[----:B------:R-:W-:-:S09]  /*4660*/  UISETP.NE.AND UP0, UPT, UR77, URZ, UPT ;  /* 0x000000ff4d00728c */ /* 0x000fd2000bf05270 */
[----:B------:R-:W-:Y:S05]  /*4670*/  BRA.U UP0, `(.L_x_48) ;  /* 0x0000000100207547 */ /* 0x000fea000b800000 */
[----:B------:R-:W1:Y:S01]  /*4680*/  S2UR UR4, SR_CgaCtaId ;  /* 0x00000000000479c3 */ /* 0x000e620000008800 */
[----:B------:R-:W-:Y:S01]  /*4690*/  ELECT P0, URZ, PT ;  /* 0x0000000000ff782f */ /* 0x000fe20003800000 */
[----:B------:R-:W-:-:S06]  /*46a0*/  IMAD.MOV.U32 R2, RZ, RZ, 0x1 ;  /* 0x00000001ff027424 */ /* 0x000fcc00078e00ff */
[----:B------:R-:W-:Y:S06]  /*46b0*/  UVIRTCOUNT.DEALLOC.SMPOOL 0x80 ;  /* 0x000000800000784c */ /* 0x000fec0000000000 */
[----:B------:R-:W-:Y:S01]  /*46c0*/  @P0 MOV R3, 0x40 ;  /* 0x0000004000030802 */ /* 0x000fe20000000f00 */
[----:B-1----:R-:W-:-:S05]  /*46d0*/  @P0 IMAD.U32 R0, RZ, RZ, UR4 ;  /* 0x00000004ff000e24 */ /* 0x002fca000f8e00ff */
[----:B------:R-:W-:-:S05]  /*46e0*/  @P0 LEA R3, R0, R3, 0x18 ;  /* 0x0000000300030211 */ /* 0x000fca00078ec0ff */
[----:B------:R1:W-:Y:S02]  /*46f0*/  @P0 STS.U8 [R3], R2 ;  /* 0x0000000203000388 */ /* 0x0003e40000000000 */
.L_x_48:
[----:B------:R-:W-:Y:S06]  /*4700*/  BAR.SYNC.DEFER_BLOCKING 0x1, 0x80 ;  /* 0x0042000000007b1d */ /* 0x000fec0000010000 */
[----:B------:R-:W-:Y:S05]  /*4710*/  BRA.U UP0, `(.L_x_49) ;  /* 0x0000000100c47547 */ /* 0x000fea000b800000 */
[----:B-1----:R-:W1:Y:S01]  /*4720*/  S2R R3, SR_CgaCtaId ;  /* 0x0000000000037919 */ /* 0x002e620000008800 */
[----:B------:R-:W-:Y:S02]  /*4730*/  MOV R2, 0x400 ;  /* 0x0000040000027802 */ /* 0x000fe40000000f00 */
[----:B------:R-:W-:Y:S01]  /*4740*/  LOP3.LUT R4, R0, 0x1, RZ, 0x3c, !PT ;  /* 0x0000000100047812 */ /* 0x000fe200078e3cff */
[----:B------:R-:W-:Y:S01]  /*4750*/  IMAD.MOV.U32 R0, RZ, RZ, 0x1 ;  /* 0x00000001ff007424 */ /* 0x000fe200078e00ff */
[----:B-1----:R-:W-:-:S05]  /*4760*/  LEA R2, R3, R2, 0x18 ;  /* 0x0000000203027211 */ /* 0x002fca00078ec0ff */
[----:B------:R-:W-:-:S05]  /*4770*/  VIADD R5, R2, 0x40 ;  /* 0x0000004002057836 */ /* 0x000fca0000000000 */
[----:B------:R-:W-:-:S04]  /*4780*/  PRMT R5, R4, 0x654, R5 ;  /* 0x0000065404057816 */ /* 0x000fc80000000005 */
[----:B------:R1:W-:Y:S01]  /*4790*/  SYNCS.ARRIVE.TRANS64.RED.ART0 RZ, [R5+URZ], R0 ;  /* 0x0000000005ff79a7 */ /* 0x0003e200085004ff */
[----:B------:R-:W2:Y:S02]  /*47a0*/  SYNCS.PHASECHK.TRANS64.TRYWAIT P0, [R2+URZ+0x40], RZ ;  /* 0x000040ff020075a7 */ /* 0x000ea400080011ff */
[----:B-12---:R-:W-:Y:S05]  /*47b0*/  @!P0 BRA `(.L_x_50) ;  /* 0x0000000400ac8947 */ /* 0x006fea0003800000 */
.L_x_63:
[----:B------:R-:W-:Y:S01]  /*47c0*/  NOP ;  /* 0x0000000000007918 */ /* 0x000fe20000000000 */
[----:B------:R-:W-:Y:S01]  /*47d0*/  MOV R0, 0x50 ;  /* 0x0000005000007802 */ /* 0x000fe20000000f00 */
[----:B------:R-:W-:Y:S01]  /*47e0*/  ULOP3.LUT UR4, UR26, 0xffff, URZ, 0xc0, !UPT ;  /* 0x0000ffff1a047892 */ /* 0x000fe2000f8ec0ff */
[----:B------:R-:W-:Y:S02]  /*47f0*/  UMOV UR6, 0xffff ;  /* 0x0000ffff00067882 */ /* 0x000fe40000000000 */
[----:B------:R-:W-:Y:S01]  /*4800*/  LEA R3, R3, R0, 0x18 ;  /* 0x0000000003037211 */ /* 0x000fe200078ec0ff */
[----:B------:R-:W-:Y:S01]  /*4810*/  USHF.R.U32.HI UR4, URZ, 0x5, UR4 ;  /* 0x00000005ff047899 */ /* 0x000fe20008011604 */
[----:B------:R-:W-:-:S03]  /*4820*/  UMOV UR8, 0x1 ;  /* 0x0000000100087882 */ /* 0x000fc60000000000 */
[----:B------:R-:W2:Y:S01]  /*4830*/  LDS R0, [R3] ;  /* 0x0000000003007984 */ /* 0x000ea20000000800 */
[----:B------:R-:W-:Y:S02]  /*4840*/  UIADD3 UR5, UPT, UPT, UR4, 0x10, URZ ;  /* 0x0000001004057890 */ /* 0x000fe4000fffe0ff */
[----:B------:R-:W-:Y:S02]  /*4850*/  USHF.L.U32 UR6, UR6, UR4, URZ ;  /* 0x0000000406067299 */ /* 0x000fe400080006ff */
[----:B------:R-:W-:-:S04]  /*4860*/  USHF.L.U32 UR4, UR8, UR5, URZ ;  /* 0x0000000508047299 */ /* 0x000fc800080006ff */
[----:B------:R-:W-:-:S04]  /*4870*/  ULOP3.LUT UR4, UR4, UR6, URZ, 0xfc, !UPT ;  /* 0x0000000604047292 */ /* 0x000fc8000f8efcff */
[----:B------:R-:W-:Y:S01]  /*4880*/  ULOP3.LUT UR6, UR4, 0xffff, URZ, 0xc0, !UPT ;  /* 0x0000ffff04067892 */ /* 0x000fe2000f8ec0ff */
[----:B--2---:R-:W-:-:S13]  /*4890*/  R2UR UR7, R0 ;  /* 0x00000000000772ca */ /* 0x004fda00000e0000 */
[----:B------:R-:W-:-:S04]  /*48a0*/  ULOP3.LUT UR5, UR4, 0xffff, UR7, 0x80, !UPT ;  /* 0x0000ffff04057892 */ /* 0x000fc8000f8e8007 */
[----:B------:R-:W-:-:S09]  /*48b0*/  UISETP.NE.AND UP0, UPT, UR5, UR6, UPT ;  /* 0x000000060500728c */ /* 0x000fd2000bf05270 */
[----:B------:R-:W-:Y:S05]  /*48c0*/  BRA.U UP0, `(.L_x_51) ;  /* 0x00000001004c7547 */ /* 0x000fea000b800000 */
[----:B------:R-:W-:Y:S02]  /*48d0*/  USHF.R.U32.HI UR5, URZ, 0x10, UR4 ;  /* 0x00000010ff057899 */ /* 0x000fe40008011604 */
[----:B------:R-:W-:-:S04]  /*48e0*/  USHF.R.U32.HI UR6, URZ, 0x10, UR7 ;  /* 0x00000010ff067899 */ /* 0x000fc80008011607 */
[----:B------:R-:W-:-:S04]  /*48f0*/  ULOP3.LUT UR6, UR6, UR5, URZ, 0xc0, !UPT ;  /* 0x0000000506067292 */ /* 0x000fc8000f8ec0ff */
[----:B------:R-:W-:-:S09]  /*4900*/  UISETP.NE.AND UP0, UPT, UR6, UR5, UPT ;  /* 0x000000050600728c */ /* 0x000fd2000bf05270 */
[----:B------:R-:W-:Y:S05]  /*4910*/  BRA.U UP0, `(.L_x_52) ;  /* 0x00000001002c7547 */ /* 0x000fea000b800000 */
[----:B-1----:R-:W1:Y:S01]  /*4920*/  S2R R2, SR_LANEID ;  /* 0x0000000000027919 */ /* 0x002e620000000000 */
[----:B------:R-:W-:-:S03]  /*4930*/  ULOP3.LUT UR5, URZ, UR4, URZ, 0x33, !UPT ;  /* 0x00000004ff057292 */ /* 0x000fc6000f8e33ff */
[----:B------:R-:W-:Y:S02]  /*4940*/  VOTEU.ANY UR4, UPT, PT ;  /* 0x0000000000047886 */ /* 0x000fe400038e0100 */
[----:B------:R-:W-:Y:S01]  /*4950*/  UFLO.U32 UR4, UR4 ;  /* 0x00000004000472bd */ /* 0x000fe200080e0000 */
[----:B------:R-:W-:-:S04]  /*4960*/  IMAD.U32 R0, RZ, RZ, UR5 ;  /* 0x00000005ff007e24 */ /* 0x000fc8000f8e00ff */
[----:B------:R-:W2:Y:S02]  /*4970*/  REDUX UR6, R0 ;  /* 0x00000000000673c4 */ /* 0x000ea40000000000 */
[----:B------:R3:W-:Y:S01]  /*4980*/  UTCATOMSWS.AND URZ, UR5 ;  /* 0x0000000500ff79e3 */ /* 0x0007e20008000000 */
[----:B-1----:R-:W-:Y:S02]  /*4990*/  ISETP.EQ.U32.AND P0, PT, R2, UR4, PT ;  /* 0x0000000402007c0c */ /* 0x002fe4000bf02070 */
[----:B--2---:R-:W-:-:S11]  /*49a0*/  MOV R2, UR6 ;  /* 0x0000000600027c02 */ /* 0x004fd60008000f00 */
[----:B------:R3:W-:Y:S01]  /*49b0*/  @P0 ATOMS.AND RZ, [R3], R2 ;  /* 0x0000000203ff038c */ /* 0x0007e20002800000 */
[----:B------:R-:W-:Y:S05]  /*49c0*/  BRA `(.L_x_53) ;  /* 0x0000000000147947 */ /* 0x000fea0003800000 */
.L_x_52:
[----:B-1----:R-:W-:Y:S02]  /*49d0*/  MOV R2, 0x49f0 ;  /* 0x000049f000027802 */ /* 0x002fe40000000f00 */
[----:B------:R-:W-:Y:S05]  /*49e0*/  CALL.REL.NOINC `($__internal_0_$__cuda_sm10x_tcgen05_guardrail_trap_col_being_dealloced_not_returned_by_alloc) ;  /* 0x0000000400347944 */ /* 0x000fea0003c00000 */
[----:B------:R-:W-:Y:S05]  /*49f0*/  BRA `(.L_x_53) ;  /* 0x0000000000087947 */ /* 0x000fea0003800000 */
.L_x_51:
[----:B-1----:R-:W-:Y:S02]  /*4a00*/  MOV R2, 0x4a20 ;  /* 0x00004a2000027802 */ /* 0x002fe40000000f00 */
[----:B------:R-:W-:Y:S05]  /*4a10*/  CALL.REL.NOINC `($__internal_2_$__cuda_sm10x_tcgen05_guardrail_trap_unallocated_columns_being_dealloced) ;  /* 0x0000000400407944 */ /* 0x000fea0003c00000 */
.L_x_53:
[----:B------:R-:W-:Y:S01]  /*4a20*/  NOP ;  /* 0x0000000000007918 */ /* 0x000fe20000000000 */
.L_x_49:
[----:B------:R-:W-:Y:S01]  /*4a30*/  UISETP.NE.AND UP0, UPT, UR77, URZ, UPT ;  /* 0x000000ff4d00728c */ /* 0x000fe2000bf05270 */
[----:B------:R-:W-:-:S04]  /*4a40*/  DEPBAR.LE SB0, 0x0 ;  /* 0x000080000000791a */ /* 0x000fc80000000000 */
[----:B------:R-:W-:-:S04]  /*4a50*/  DEPBAR.LE SB0, 0x0 ;  /* 0x000080000000791a */ /* 0x000fc80000000000 */
[----:B------:R-:W-:Y:S05]  /*4a60*/  BRA.U UP0, `(.L_x_29) ;  /* 0x00000001002c7547 */ /* 0x000fea000b800000 */
[----:B------:R-:W2:Y:S01]  /*4a70*/  S2UR UR6, SR_CgaCtaId ;  /* 0x00000000000679c3 */ /* 0x000ea20000008800 */
[----:B------:R-:W-:Y:S01]  /*4a80*/  UMOV UR4, 0x400 ;  /* 0x0000040000047882 */ /* 0x000fe20000000000 */
[----:B---3--:R-:W-:Y:S01]  /*4a90*/  UMOV UR5, 0x20 ;  /* 0x0000002000057882 */ /* 0x008fe20000000000 */
[----:B------:R-:W-:Y:S01]  /*4aa0*/  ELECT P0, URZ, PT ;  /* 0x0000000000ff782f */ /* 0x000fe20003800000 */
[----:B--2---:R-:W-:Y:S02]  /*4ab0*/  ULEA UR6, UR6, UR4, 0x18 ;  /* 0x0000000406067291 */ /* 0x004fe4000f8ec0ff */
[----:B------:R-:W-:-:S04]  /*4ac0*/  UIADD3 UR4, UPT, UPT, -UR5, 0x100000, URZ ;  /* 0x0010000005047890 */ /* 0x000fc8000fffe1ff */
[----:B------:R-:W-:Y:S02]  /*4ad0*/  USHF.L.U32 UR5, UR4, 0xb, URZ ;  /* 0x0000000b04057899 */ /* 0x000fe400080006ff */
[----:B------:R-:W-:Y:S01]  /*4ae0*/  USHF.L.U32 UR4, UR4, 0x1, URZ ;  /* 0x0000000104047899 */ /* 0x000fe200080006ff */
[----:B------:R-:W2:Y:S11]  /*4af0*/  FENCE.VIEW.ASYNC.S ;  /* 0x00000000000073c6 */ /* 0x000eb60000000000 */
[----:B--2---:R5:W2:Y:S02]  /*4b00*/  SYNCS.EXCH.64 URZ, [UR6+0x40], UR4 ;  /* 0x0000400406ff75b2 */ /* 0x004aa40008000100 */
[----:B-----5:R-:W-:Y:S01]  /*4b10*/  NOP ;  /* 0x0000000000007918 */ /* 0x020fe20000000000 */
.L_x_29:
[----:B------:R-:W-:Y:S01]  /*4b20*/  NOP ;  /* 0x0000000000007918 */ /* 0x000fe20000000000 */
[----:B-1-3--:R-:W-:Y:S05]  /*4b30*/  EXIT ;  /* 0x000000000000794d */ /* 0x00afea0003800000 */
.L_x_10:
[----:B------:R-:W-:Y:S02]  /*4b40*/  MOV R2, UR8 ;  /* 0x0000000800027c02 */ /* 0x000fe40008000f00 */
[----:B------:R-:W-:Y:S02]  /*4b50*/  MOV R3, UR8 ;  /* 0x0000000800037c02 */ /* 0x000fe40008000f00 */
[----:B------:R-:W-:-:S07]  /*4b60*/  MOV R0, UR4 ;  /* 0x0000000400007c02 */ /* 0x000fce0008000f00 */
.L_x_54:
[----:B-1----:R1:W2:Y:S02]  /*4b70*/  SYNCS.PHASECHK.TRANS64.TRYWAIT P0, [R0+URZ+0x18], R3 ;  /* 0x00001803000075a7 */ /* 0x0022a400080011ff */
[----:B--2---:R-:W-:Y:S05]  /*4b80*/  @!P0 NANOSLEEP.SYNCS 0x989680 ;  /* 0x009896800000895d */ /* 0x004fea0003900000 */
[----:B------:R-:W2:Y:S02]  /*4b90*/  @!P0 SYNCS.PHASECHK.TRANS64 P0, [R0+URZ+0x18], R3 ;  /* 0x00001803000085a7 */ /* 0x000ea400080010ff */
[----:B--2---:R-:W-:Y:S05]  /*4ba0*/  @!P0 BRA `(.L_x_54) ;  /* 0xfffffffc00f08947 */ /* 0x004fea000383ffff */
[----:B------:R-:W-:Y:S05]  /*4bb0*/  BRA `(.L_x_9) ;  /* 0xffffffbc00e47947 */ /* 0x000fea000383ffff */
.L_x_14:
[----:B------:R-:W-:Y:S02]  /*4bc0*/  MOV R2, UR5 ;  /* 0x0000000500027c02 */ /* 0x000fe40008000f00 */
[----:B------:R-:W-:Y:S02]  /*4bd0*/  MOV R3, UR5 ;  /* 0x0000000500037c02 */ /* 0x000fe40008000f00 */
[----:B------:R-:W-:-:S07]  /*4be0*/  MOV R0, UR4 ;  /* 0x0000000400007c02 */ /* 0x000fce0008000f00 */
.L_x_55:
[----:B-1----:R1:W2:Y:S02]  /*4bf0*/  SYNCS.PHASECHK.TRANS64.TRYWAIT P0, [R0+URZ+0x18], R3 ;  /* 0x00001803000075a7 */ /* 0x0022a400080011ff */
[----:B--2---:R-:W-:Y:S05]  /*4c00*/  @!P0 NANOSLEEP.SYNCS 0x989680 ;  /* 0x009896800000895d */ /* 0x004fea0003900000 */
[----:B------:R-:W2:Y:S02]  /*4c10*/  @!P0 SYNCS.PHASECHK.TRANS64 P0, [R0+URZ+0x18], R3 ;  /* 0x00001803000085a7 */ /* 0x000ea400080010ff */
[----:B--2---:R-:W-:Y:S05]  /*4c20*/  @!P0 BRA `(.L_x_55) ;  /* 0xfffffffc00f08947 */ /* 0x004fea000383ffff */
[----:B------:R-:W-:Y:S05]  /*4c30*/  BRA `(.L_x_56) ;  /* 0xffffffc400407947 */ /* 0x000fea000383ffff */
.L_x_18:
[----:B------:R-:W-:Y:S02]  /*4c40*/  MOV R0, UR49 ;  /* 0x0000003100007c02 */ /* 0x000fe40008000f00 */
[-C--:B------:R-:W-:Y:S02]  /*4c50*/  MOV R6, R2.reuse ;  /* 0x0000000200067202 */ /* 0x080fe40000000f00 */
[----:B------:R-:W-:-:S07]  /*4c60*/  MOV R7, R2 ;  /* 0x0000000200077202 */ /* 0x000fce0000000f00 */
.L_x_57:
[----:B-1----:R1:W2:Y:S02]  /*4c70*/  SYNCS.PHASECHK.TRANS64.TRYWAIT P0, [R0+URZ+0x38], R7 ;  /* 0x00003807000075a7 */ /* 0x0022a400080011ff */
[----:B--2---:R-:W-:Y:S05]  /*4c80*/  @!P0 NANOSLEEP.SYNCS 0x989680 ;  /* 0x009896800000895d */ /* 0x004fea0003900000 */
[----:B------:R-:W2:Y:S02]  /*4c90*/  @!P0 SYNCS.PHASECHK.TRANS64 P0, [R0+URZ+0x38], R7 ;  /* 0x00003807000085a7 */ /* 0x000ea400080010ff */
[----:B--2---:R-:W-:Y:S05]  /*4ca0*/  @!P0 BRA `(.L_x_57) ;  /* 0xfffffffc00f08947 */ /* 0x004fea000383ffff */
[----:B------:R-:W-:Y:S05]  /*4cb0*/  BRA `(.L_x_17) ;  /* 0xffffffc800a47947 */ /* 0x000fea000383ffff */
.L_x_21:
[----:B------:R-:W-:Y:S02]  /*4cc0*/  MOV R6, UR5 ;  /* 0x0000000500067c02 */ /* 0x000fe40008000f00 */
[----:B------:R-:W-:Y:S02]  /*4cd0*/  MOV R7, UR5 ;  /* 0x0000000500077c02 */ /* 0x000fe40008000f00 */
[----:B------:R-:W-:Y:S07]  /*4ce0*/  MOV R0, UR28 ;  /* 0x0000001c00007c02 */ /* 0x000fee0008000f00 */
.L_x_58:
[----:B-1----:R1:W2:Y:S02]  /*4cf0*/  SYNCS.PHASECHK.TRANS64.TRYWAIT P0, [R0+URZ], R7 ;  /* 0x00000007000075a7 */ /* 0x0022a400080011ff */
[----:B--2---:R-:W-:Y:S05]  /*4d00*/  @!P0 NANOSLEEP.SYNCS 0x989680 ;  /* 0x009896800000895d */ /* 0x004fea0003900000 */
[----:B------:R-:W2:Y:S02]  /*4d10*/  @!P0 SYNCS.PHASECHK.TRANS64 P0, [R0+URZ], R7 ;  /* 0x00000007000085a7 */ /* 0x000ea400080010ff */
[----:B--2---:R-:W-:Y:S05]  /*4d20*/  @!P0 BRA `(.L_x_58) ;  /* 0xfffffffc00f08947 */ /* 0x004fea000383ffff */
[----:B------:R-:W-:Y:S05]  /*4d30*/  BRA `(.L_x_20) ;  /* 0xffffffcc00287947 */ /* 0x000fea000383ffff */
.L_x_38:
[----:B------:R-:W-:-:S07]  /*4d40*/  MOV R15, R14 ;  /* 0x0000000e000f7202 */ /* 0x000fce0000000f00 */
.L_x_59:
[----:B-1----:R1:W2:Y:S02]  /*4d50*/  SYNCS.PHASECHK.TRANS64.TRYWAIT P0, [R0+URZ], R15 ;  /* 0x0000000f000075a7 */ /* 0x0022a400080011ff */
[----:B--2---:R-:W-:Y:S05]  /*4d60*/  @!P0 NANOSLEEP.SYNCS 0x989680 ;  /* 0x009896800000895d */ /* 0x004fea0003900000 */
[----:B------:R-:W2:Y:S02]  /*4d70*/  @!P0 SYNCS.PHASECHK.TRANS64 P0, [R0+URZ], R15 ;  /* 0x0000000f000085a7 */ /* 0x000ea400080010ff */
[----:B--2---:R-:W-:Y:S05]  /*4d80*/  @!P0 BRA `(.L_x_59) ;  /* 0xfffffffc00f08947 */ /* 0x004fea000383ffff */
[----:B------:R-:W-:Y:S05]  /*4d90*/  BRA `(.L_x_37) ;  /* 0xffffffd400907947 */ /* 0x000fea000383ffff */
.L_x_41:
[----:B------:R-:W-:-:S07]  /*4da0*/  MOV R11, R10 ;  /* 0x0000000a000b7202 */ /* 0x000fce0000000f00 */
.L_x_60:
[----:B-1----:R1:W2:Y:S02]  /*4db0*/  SYNCS.PHASECHK.TRANS64.TRYWAIT P0, [R8+URZ], R11 ;  /* 0x0000000b080075a7 */ /* 0x0022a400080011ff */
[----:B--2---:R-:W-:Y:S05]  /*4dc0*/  @!P0 NANOSLEEP.SYNCS 0x989680 ;  /* 0x009896800000895d */ /* 0x004fea0003900000 */
[----:B------:R-:W2:Y:S02]  /*4dd0*/  @!P0 SYNCS.PHASECHK.TRANS64 P0, [R8+URZ], R11 ;  /* 0x0000000b080085a7 */ /* 0x000ea400080010ff */
[----:B--2---:R-:W-:Y:S05]  /*4de0*/  @!P0 BRA `(.L_x_60) ;  /* 0xfffffffc00f08947 */ /* 0x004fea000383ffff */
[----:B------:R-:W-:Y:S05]  /*4df0*/  BRA `(.L_x_40) ;  /* 0xffffffd400f87947 */ /* 0x000fea000383ffff */
.L_x_43:
[----:B------:R-:W-:Y:S02]  /*4e00*/  MOV R2, UR7 ;  /* 0x0000000700027c02 */ /* 0x000fe40008000f00 */
[----:B------:R-:W-:-:S07]  /*4e10*/  MOV R5, R4 ;  /* 0x0000000400057202 */ /* 0x000fce0000000f00 */
.L_x_61:
[----:B-1----:R1:W2:Y:S02]  /*4e20*/  SYNCS.PHASECHK.TRANS64.TRYWAIT P0, [R2+URZ+0x30], R5 ;  /* 0x00003005020075a7 */ /* 0x0022a400080011ff */
[----:B--2---:R-:W-:Y:S05]  /*4e30*/  @!P0 NANOSLEEP.SYNCS 0x989680 ;  /* 0x009896800000895d */ /* 0x004fea0003900000 */
[----:B------:R-:W2:Y:S02]  /*4e40*/  @!P0 SYNCS.PHASECHK.TRANS64 P0, [R2+URZ+0x30], R5 ;  /* 0x00003005020085a7 */ /* 0x000ea400080010ff */
[----:B--2---:R-:W-:Y:S05]  /*4e50*/  @!P0 BRA `(.L_x_61) ;  /* 0xfffffffc00f08947 */ /* 0x004fea000383ffff */
[----:B------:R-:W-:Y:S05]  /*4e60*/  BRA `(.L_x_62) ;  /* 0xffffffe000347947 */ /* 0x000fea000383ffff */
.L_x_50:
[----:B-1----:R1:W2:Y:S02]  /*4e70*/  SYNCS.PHASECHK.TRANS64.TRYWAIT P0, [R2+URZ+0x40], RZ ;  /* 0x000040ff020075a7 */ /* 0x0022a400080011ff */
[----:B--2---:R-:W-:Y:S05]  /*4e80*/  @!P0 NANOSLEEP.SYNCS 0x989680 ;  /* 0x009896800000895d */ /* 0x004fea0003900000 */
[----:B------:R-:W2:Y:S02]  /*4e90*/  @!P0 SYNCS.PHASECHK.TRANS64 P0, [R2+URZ+0x40], RZ ;  /* 0x000040ff020085a7 */ /* 0x000ea400080010ff */
[----:B--2---:R-:W-:Y:S05]  /*4ea0*/  @!P0 BRA `(.L_x_50) ;  /* 0xfffffffc00f08947 */ /* 0x004fea000383ffff */
[----:B------:R-:W-:Y:S05]  /*4eb0*/  BRA `(.L_x_63) ;  /* 0xfffffff800407947 */ /* 0x000fea000383ffff */
        .weak           $__internal_0_$__cuda_sm10x_tcgen05_guardrail_trap_col_being_dealloced_not_returned_by_alloc
        .type           $__internal_0_$__cuda_sm10x_tcgen05_guardrail_trap_col_being_dealloced_not_returned_by_alloc,@function
        .size           $__internal_0_$__cuda_sm10x_tcgen05_guardrail_trap_col_being_dealloced_not_returned_by_alloc,($__internal_1_$__cuda_sm10x_tcgen05_guardrail_trap_phase_invalid_during_alloc - $__internal_0_$__cuda_sm10x_tcgen05_guardrail_trap_col_being_dealloced_not_returned_by_alloc)
$__internal_0_$__cuda_sm10x_tcgen05_guardrail_trap_col_being_dealloced_not_returned_by_alloc:
[----:B------:R-:W-:Y:S05]  /*4ec0*/  BPT.TRAP 0x1 ;  /* 0x000000040000795c */ /* 0x000fea0000300000 */
[----:B------:R-:W-:-:S04]  /*4ed0*/  HFMA2 R3, -RZ, RZ, 0, 0 ;  /* 0x00000000ff037431 */ /* 0x000fc800000001ff */
[----:B------:R-:W-:Y:S05]  /*4ee0*/  RET.REL.NODEC R2 `(kernel_cutlass_kernel_cudnngemm_swigludense_blockscaled_gemm_persistent_swiglu_interleaved_quantSm100BlockScaledPersistentDenseGemmKernel_object_at__TiledMMA_ThrLayoutVMNK21111000_Permuta_0) ;  /* 0xffffffb002447950 */ /* 0x000fea0003c3ffff */
        .weak           $__internal_1_$__cuda_sm10x_tcgen05_guardrail_trap_phase_invalid_during_alloc
        .type           $__internal_1_$__cuda_sm10x_tcgen05_guardrail_trap_phase_invalid_during_alloc,@function
        .size           $__internal_1_$__cuda_sm10x_tcgen05_guardrail_trap_phase_invalid_during_alloc,($__internal_2_$__cuda_sm10x_tcgen05_guardrail_trap_unallocated_columns_being_dealloced - $__internal_1_$__cuda_sm10x_tcgen05_guardrail_trap_phase_invalid_during_alloc)
$__internal_1_$__cuda_sm10x_tcgen05_guardrail_trap_phase_invalid_during_alloc:
[----:B------:R-:W-:Y:S05]  /*4ef0*/  BPT.TRAP 0x1 ;  /* 0x000000040000795c */ /* 0x000fea0000300000 */
[----:B------:R-:W-:-:S04]  /*4f00*/  MOV R3, 0x0 ;  /* 0x0000000000037802 */ /* 0x000fc80000000f00 */
[----:B------:R-:W-:Y:S05]  /*4f10*/  RET.REL.NODEC R2 `(kernel_cutlass_kernel_cudnngemm_swigludense_blockscaled_gemm_persistent_swiglu_interleaved_quantSm100BlockScaledPersistentDenseGemmKernel_object_at__TiledMMA_ThrLayoutVMNK21111000_Permuta_0) ;  /* 0xffffffb002387950 */ /* 0x000fea0003c3ffff */
        .weak           $__internal_2_$__cuda_sm10x_tcgen05_guardrail_trap_unallocated_columns_being_dealloced
        .type           $__internal_2_$__cuda_sm10x_tcgen05_guardrail_trap_unallocated_columns_being_dealloced,@function
        .size           $__internal_2_$__cuda_sm10x_tcgen05_guardrail_trap_unallocated_columns_being_dealloced,(.L_x_67 - $__internal_2_$__cuda_sm10x_tcgen05_guardrail_trap_unallocated_columns_being_dealloced)
$__internal_2_$__cuda_sm10x_tcgen05_guardrail_trap_unallocated_columns_being_dealloced:
[----:B------:R-:W-:Y:S05]  /*4f20*/  BPT.TRAP 0x1 ;  /* 0x000000040000795c */ /* 0x000fea0000300000 */
[----:B------:R-:W-:-:S04]  /*4f30*/  HFMA2 R3, -RZ, RZ, 0, 0 ;  /* 0x00000000ff037431 */ /* 0x000fc800000001ff */
[----:B------:R-:W-:Y:S05]  /*4f40*/  RET.REL.NODEC R2 `(kernel_cutlass_kernel_cudnngemm_swigludense_blockscaled_gemm_persistent_swiglu_interleaved_quantSm100BlockScaledPersistentDenseGemmKernel_object_at__TiledMMA_ThrLayoutVMNK21111000_Permuta_0) ;  /* 0xffffffb0022c7950 */ /* 0x000fea0003c3ffff */
.L_x_64:
[----:B------:R-:W-:-:S00]  /*4f50*/  BRA `(.L_x_64) ;  /* 0xfffffffc00fc7947 */ /* 0x000fc0000383ffff */
[----:B------:R-:W-:-:S00]  /*4f60*/  NOP ;  /* 0x0000000000007918 */ /* 0x000fc00000000000 */
        /* <DEDUP_REMOVED lines=9> */
.L_x_67:


//--------------------- .nv.shared.kernel_cutlass_kernel_cudnngemm_swigludense_blockscaled_gemm_persistent_swiglu_interleaved_quantSm100BlockScaledPersistentDenseGemmKernel_object_at__TiledMMA_ThrLayoutVMNK21111000_Permuta_0 --------------------------
	.section	.nv.shared.kernel_cutlass_kernel_cudnngemm_swigludense_blockscaled_gemm_persistent_swiglu_interleaved_quantSm100BlockScaledPersistentDenseGemmKernel_object_at__TiledMMA_ThrLayoutVMNK21111000_Permuta_0,"aw",@nobits
	.sectionflags	@""
	.align	1024
	.zero		1024


//--------------------- .nv.shared.reserved.0     --------------------------
	.section	.nv.shared.reserved.0,"aw",@nobits
	.align	8
	.weak		__nv_reservedSMEM_offset_0_alias
	.size		__nv_reservedSMEM_offset_0_alias, 0, 64
	.other		__nv_reservedSMEM_offset_0_alias,@"STO_CUDA_RESERVED_SHARED STV_DEFAULT"
__nv_reservedSMEM_offset_0_alias:
	.zero		0
.nv.shared.reserved.0:
	.zero		64
	.weak		__nv_reservedSMEM_allocation_phase
	.type		__nv_reservedSMEM_allocation_phase,@object
	.size		__nv_reservedSMEM_allocation_phase,(.L_0 - __nv_reservedSMEM_allocation_phase)
__nv_reservedSMEM_allocation_phase:
	.zero		1
.L_0:
	.zero		7
	.weak		__nv_reservedSMEM_devtool_atexit_pc
	.type		__nv_reservedSMEM_devtool_atexit_pc,@object
	.size		__nv_reservedSMEM_devtool_atexit_pc,(__nv_reservedSMEM_allocation_mask - __nv_reservedSMEM_devtool_atexit_pc)
__nv_reservedSMEM_devtool_atexit_pc:
	.zero		8
	.weak		__nv_reservedSMEM_allocation_mask
	.type		__nv_reservedSMEM_allocation_mask,@object
	.size		__nv_reservedSMEM_allocation_mask,(.L_2 - __nv_reservedSMEM_allocation_mask)
__nv_reservedSMEM_allocation_mask:
	.zero		4
.L_2:
	.zero		4
	.weak		__nv_reservedSMEM_tmem_allocation_pipeline_mbarrier
	.type		__nv_reservedSMEM_tmem_allocation_pipeline_mbarrier,@object
	.size		__nv_reservedSMEM_tmem_allocation_pipeline_mbarrier,(__nv_reservedSMEM_tmem_allocation_pipeline_mbarrier_parity - __nv_reservedSMEM_tmem_allocation_pipeline_mbarrier)
__nv_reservedSMEM_tmem_allocation_pipeline_mbarrier:
	.zero		8
	.weak		__nv_reservedSMEM_tmem_allocation_pipeline_mbarrier_parity
	.type		__nv_reservedSMEM_tmem_allocation_pipeline_mbarrier_parity,@object
	.size		__nv_reservedSMEM_tmem_allocation_pipeline_mbarrier_parity,(.L_4 - __nv_reservedSMEM_tmem_allocation_pipeline_mbarrier_parity)
__nv_reservedSMEM_tmem_allocation_pipeline_mbarrier_parity:
	.zero		4
.L_4:


//--------------------- .nv.constant0.kernel_cutlass_kernel_cudnngemm_swigludense_blockscaled_gemm_persistent_swiglu_interleaved_quantSm100BlockScaledPersistentDenseGemmKernel_object_at__TiledMMA_ThrLayoutVMNK21111000_Permuta_0 --------------------------
	.section	.nv.constant0.kernel_cutlass_kernel_cudnngemm_swigludense_blockscaled_gemm_persistent_swiglu_interleaved_quantSm100BlockScaledPersistentDenseGemmKernel_object_at__TiledMMA_ThrLayoutVMNK21111000_Permuta_0,"a",@progbits
	.sectionflags	@""
	.align	4
.nv.constant0.kernel_cutlass_kernel_cudnngemm_swigludense_blockscaled_gemm_persistent_swiglu_interleaved_quantSm100BlockScaledPersistentDenseGemmKernel_object_at__TiledMMA_ThrLayoutVMNK21111000_Permuta_0:
	.zero		1768


//--------------------- SYMBOLS --------------------------

	.type		.nv.reservedSmem.offset0,@object
	.size		.nv.reservedSmem.offset0,0x4
	.type		.nv.reservedSmem.cap,@object
	.size		.nv.reservedSmem.cap,0x4
